// auto-generated by cutlass_sweep.sparse_gemm — config: {"arch": "sm_90", "cluster_m": 2, "cluster_n": 1, "dtype": "e4m3", "tile_k": 128, "tile_m": 256, "tile_n": 64}
#include "cutlass/cutlass.h"
#include "cutlass/gemm/collective/collective_builder.hpp"
#include "cutlass/gemm/device/gemm_universal_adapter.h"
#include "cutlass/gemm/kernel/gemm_universal.hpp"
#include "cutlass/epilogue/collective/collective_builder.hpp"

using Elem = cutlass::float_e4m3_t;
using Acc  = float;
using TileShape    = cute::Shape<cute::_256, cute::_64, cute::_128>;
using ClusterShape = cute::Shape<cute::_2, cute::_1, cute::_1>;

using CollectiveEpilogue = typename cutlass::epilogue::collective::CollectiveBuilder<
    cutlass::arch::Sm90, cutlass::arch::OpClassSparseTensorOp,
    TileShape, ClusterShape,
    cutlass::epilogue::collective::EpilogueTileAuto,
    Acc, Acc,
    Acc, cutlass::layout::ColumnMajor, 128 / cutlass::sizeof_bits<Acc>::value,
    Acc, cutlass::layout::ColumnMajor, 128 / cutlass::sizeof_bits<Acc>::value,
    cutlass::epilogue::collective::EpilogueScheduleAuto
  >::CollectiveOp;

using CollectiveMainloop = typename cutlass::gemm::collective::CollectiveBuilder<
    cutlass::arch::Sm90, cutlass::arch::OpClassSparseTensorOp,
    Elem, cutlass::layout::RowMajor, 128 / cutlass::sizeof_bits<Elem>::value,
    Elem, cutlass::layout::ColumnMajor, 128 / cutlass::sizeof_bits<Elem>::value,
    Acc,
    TileShape, ClusterShape,
    cutlass::gemm::collective::StageCountAutoCarveout<static_cast<int>(sizeof(typename CollectiveEpilogue::SharedStorage))>,
    cutlass::gemm::collective::KernelScheduleAuto
  >::CollectiveOp;

using GemmKernel = cutlass::gemm::kernel::GemmUniversal<
    cute::Shape<int,int,int,int>,
    CollectiveMainloop,
    CollectiveEpilogue
>;
using Gemm = cutlass::gemm::device::GemmUniversalAdapter<GemmKernel>;

auto* _anchor = &cutlass::device_kernel<GemmKernel>;


// ===== COMPILED SASS (sm_90a) =====

	.target	sm_90a

	.elftype	@"ET_EXEC"


//--------------------- .note.nv.tkinfo           --------------------------
	.section	.note.nv.tkinfo,"",@"SHT_NOTE"
	.sectionflags	@"SHF_NOTE_NV_TKINFO"
	.tkinfo
        /*0018*/ 	.word	0x00000002
        /*0030*/ 	.string	""
        /*0030*/ 	.string	"ptxas"
        /*0030*/ 	.string	"Cuda compilation tools, release 13.0, V13.0.88"
        /*0030*/ 	.string	"Build cuda_13.0.r13.0/compiler.36424714_0"
        /*0030*/ 	.string	"-arch sm_90a -m 64 "



//--------------------- .note.nv.cuinfo           --------------------------
	.section	.note.nv.cuinfo,"",@"SHT_NOTE"
	.sectionflags	@"SHF_NOTE_NV_CUINFO"
        /*0018*/ 	.short	0x0002
        /*001a*/ 	.short	0x005a
        /*001c*/ 	.short	0x0082
	.zero		2


//--------------------- .nv.info                  --------------------------
	.section	.nv.info,"",@"SHT_CUDA_INFO"
	.align	4


	//----- nvinfo : EIATTR_REGCOUNT
	.align		4
        /*0000*/ 	.byte	0x04, 0x2f
        /*0002*/ 	.short	(.L_12 - .L_11)
	.align		4
.L_11:
        /*0004*/ 	.word	index@(_ZN7cutlass13device_kernelINS_4gemm6kernel13GemmUniversalIN4cute5tupleIJiiiiEEENS1_10collective13CollectiveMmaINS1_43MainloopSm90TmaGmmaWarpSpecializedSparseFP8ILi8ENS5_IJNS4_1CILi2EEENSA_ILi1EEESC_EEENS1_35KernelTmaWarpSpecializedCooperativeEEENS5_IJNSA_ILi256EEENSA_ILi64EEENSA_ILi128EEEEEENS_12float_e4m3_tENS5_IJNS4_6LayoutINS5_IJiNS5_IJSB_iEEEiEEENS5_IJlNS5_IJSC_SB_EEElEEEEENSL_INS5_IJNS5_IJSH_iEEENS5_IJSI_iEEEiEEENS5_IJNS5_IJSI_NSA_ILi8192EEEEEENS5_IJSC_lEEElEEEEEEEESK_NS5_IJlSC_lEEENS4_8TiledMMAINS4_8MMA_AtomIJNS4_4SM904GMMA6SPARSE31GMMA_64x64x64_F32E4M3E4M3_SS_TNILNS14_7ScaleInE1ELS17_1ELNS14_9SparseSelE0EEEEEENSL_ISD_NS5_IJSC_NSA_ILi0EEES1B_EEEEENS5_IJNS4_10UnderscoreES1E_S1E_EEEEENS4_13SM90_TMA_LOADENS4_14ComposedLayoutINS4_7SwizzleILi2ELi4ELi3EEENS4_25smem_sparse_ptr_flag_bitsILi2ELi8EEENSL_INS5_IJNS5_IJSC_NSA_ILi8EEEEEENS5_IJSB_SH_EEEEEENS5_IJNS5_IJS1B_SI_EEESO_EEEEEEEvNS4_8identityENS4_23SM90_TMA_LOAD_MULTICASTENS1I_INS1J_ILi3ELi4ELi3EEENS4_18smem_ptr_flag_bitsILi8EEENSL_INS5_IJS1N_SI_EEENS5_IJSI_SC_EEEEEEEvS1V_EENS_8epilogue10collective6detail29Sm90TmaWarpSpecializedAdapterINS26_15DefaultEpilogueIfNS5_IJSC_llEEES2A_NS25_6thread17LinearCombinationIfLi1EffLNS2B_9ScaleType4KindE0ELNS_15FloatRoundStyleE2EfEENS1_15EpilogueDefaultEEEEEvvEEEEvNT_6ParamsE)
        /*0008*/ 	.word	0x000000a8


	//----- nvinfo : EIATTR_FRAME_SIZE
	.align		4
.L_12:
        /*000c*/ 	.byte	0x04, 0x11
        /*000e*/ 	.short	(.L_14 - .L_13)
	.align		4
.L_13:
        /*0010*/ 	.word	index@(_ZN7cutlass13device_kernelINS_4gemm6kernel13GemmUniversalIN4cute5tupleIJiiiiEEENS1_10collective13CollectiveMmaINS1_43MainloopSm90TmaGmmaWarpSpecializedSparseFP8ILi8ENS5_IJNS4_1CILi2EEENSA_ILi1EEESC_EEENS1_35KernelTmaWarpSpecializedCooperativeEEENS5_IJNSA_ILi256EEENSA_ILi64EEENSA_ILi128EEEEEENS_12float_e4m3_tENS5_IJNS4_6LayoutINS5_IJiNS5_IJSB_iEEEiEEENS5_IJlNS5_IJSC_SB_EEElEEEEENSL_INS5_IJNS5_IJSH_iEEENS5_IJSI_iEEEiEEENS5_IJNS5_IJSI_NSA_ILi8192EEEEEENS5_IJSC_lEEElEEEEEEEESK_NS5_IJlSC_lEEENS4_8TiledMMAINS4_8MMA_AtomIJNS4_4SM904GMMA6SPARSE31GMMA_64x64x64_F32E4M3E4M3_SS_TNILNS14_7ScaleInE1ELS17_1ELNS14_9SparseSelE0EEEEEENSL_ISD_NS5_IJSC_NSA_ILi0EEES1B_EEEEENS5_IJNS4_10UnderscoreES1E_S1E_EEEEENS4_13SM90_TMA_LOADENS4_14ComposedLayoutINS4_7SwizzleILi2ELi4ELi3EEENS4_25smem_sparse_ptr_flag_bitsILi2ELi8EEENSL_INS5_IJNS5_IJSC_NSA_ILi8EEEEEENS5_IJSB_SH_EEEEEENS5_IJNS5_IJS1B_SI_EEESO_EEEEEEEvNS4_8identityENS4_23SM90_TMA_LOAD_MULTICASTENS1I_INS1J_ILi3ELi4ELi3EEENS4_18smem_ptr_flag_bitsILi8EEENSL_INS5_IJS1N_SI_EEENS5_IJSI_SC_EEEEEEEvS1V_EENS_8epilogue10collective6detail29Sm90TmaWarpSpecializedAdapterINS26_15DefaultEpilogueIfNS5_IJSC_llEEES2A_NS25_6thread17LinearCombinationIfLi1EffLNS2B_9ScaleType4KindE0ELNS_15FloatRoundStyleE2EfEENS1_15EpilogueDefaultEEEEEvvEEEEvNT_6ParamsE)
        /*0014*/ 	.word	0x00000000


	//----- nvinfo : EIATTR_MIN_STACK_SIZE
	.align		4
.L_14:
        /*0018*/ 	.byte	0x04, 0x12
        /*001a*/ 	.short	(.L_16 - .L_15)
	.align		4
.L_15:
        /*001c*/ 	.word	index@(_ZN7cutlass13device_kernelINS_4gemm6kernel13GemmUniversalIN4cute5tupleIJiiiiEEENS1_10collective13CollectiveMmaINS1_43MainloopSm90TmaGmmaWarpSpecializedSparseFP8ILi8ENS5_IJNS4_1CILi2EEENSA_ILi1EEESC_EEENS1_35KernelTmaWarpSpecializedCooperativeEEENS5_IJNSA_ILi256EEENSA_ILi64EEENSA_ILi128EEEEEENS_12float_e4m3_tENS5_IJNS4_6LayoutINS5_IJiNS5_IJSB_iEEEiEEENS5_IJlNS5_IJSC_SB_EEElEEEEENSL_INS5_IJNS5_IJSH_iEEENS5_IJSI_iEEEiEEENS5_IJNS5_IJSI_NSA_ILi8192EEEEEENS5_IJSC_lEEElEEEEEEEESK_NS5_IJlSC_lEEENS4_8TiledMMAINS4_8MMA_AtomIJNS4_4SM904GMMA6SPARSE31GMMA_64x64x64_F32E4M3E4M3_SS_TNILNS14_7ScaleInE1ELS17_1ELNS14_9SparseSelE0EEEEEENSL_ISD_NS5_IJSC_NSA_ILi0EEES1B_EEEEENS5_IJNS4_10UnderscoreES1E_S1E_EEEEENS4_13SM90_TMA_LOADENS4_14ComposedLayoutINS4_7SwizzleILi2ELi4ELi3EEENS4_25smem_sparse_ptr_flag_bitsILi2ELi8EEENSL_INS5_IJNS5_IJSC_NSA_ILi8EEEEEENS5_IJSB_SH_EEEEEENS5_IJNS5_IJS1B_SI_EEESO_EEEEEEEvNS4_8identityENS4_23SM90_TMA_LOAD_MULTICASTENS1I_INS1J_ILi3ELi4ELi3EEENS4_18smem_ptr_flag_bitsILi8EEENSL_INS5_IJS1N_SI_EEENS5_IJSI_SC_EEEEEEEvS1V_EENS_8epilogue10collective6detail29Sm90TmaWarpSpecializedAdapterINS26_15DefaultEpilogueIfNS5_IJSC_llEEES2A_NS25_6thread17LinearCombinationIfLi1EffLNS2B_9ScaleType4KindE0ELNS_15FloatRoundStyleE2EfEENS1_15EpilogueDefaultEEEEEvvEEEEvNT_6ParamsE)
        /*0020*/ 	.word	0x00000000
.L_16:


//--------------------- .nv.compat                --------------------------
	.section	.nv.compat,"",@"SHT_CUDA_COMPAT_INFO"
	.align	4
        /*0000*/ 	.byte	0x02, 0x09, 0x01, 0x00, 0x02, 0x02, 0x04, 0x00, 0x02, 0x05, 0x05, 0x00, 0x03, 0x07, 0x01, 0x01
        /*0010*/ 	.byte	0x02, 0x03, 0x01, 0x00, 0x02, 0x06, 0x01, 0x00, 0x04, 0x0b, 0x08, 0x00, 0x00, 0x00, 0x00, 0x00
        /*0020*/ 	.byte	0x00, 0x00, 0x00, 0x00


//--------------------- .nv.info._ZN7cutlass13device_kernelINS_4gemm6kernel13GemmUniversalIN4cute5tupleIJiiiiEEENS1_10collective13CollectiveMmaINS1_43MainloopSm90TmaGmmaWarpSpecializedSparseFP8ILi8ENS5_IJNS4_1CILi2EEENSA_ILi1EEESC_EEENS1_35KernelTmaWarpSpecializedCooperativeEEENS5_IJNSA_ILi256EEENSA_ILi64EEENSA_ILi128EEEEEENS_12float_e4m3_tENS5_IJNS4_6LayoutINS5_IJiNS5_IJSB_iEEEiEEENS5_IJlNS5_IJSC_SB_EEElEEEEENSL_INS5_IJNS5_IJSH_iEEENS5_IJSI_iEEEiEEENS5_IJNS5_IJSI_NSA_ILi8192EEEEEENS5_IJSC_lEEElEEEEEEEESK_NS5_IJlSC_lEEENS4_8TiledMMAINS4_8MMA_AtomIJNS4_4SM904GMMA6SPARSE31GMMA_64x64x64_F32E4M3E4M3_SS_TNILNS14_7ScaleInE1ELS17_1ELNS14_9SparseSelE0EEEEEENSL_ISD_NS5_IJSC_NSA_ILi0EEES1B_EEEEENS5_IJNS4_10UnderscoreES1E_S1E_EEEEENS4_13SM90_TMA_LOADENS4_14ComposedLayoutINS4_7SwizzleILi2ELi4ELi3EEENS4_25smem_sparse_ptr_flag_bitsILi2ELi8EEENSL_INS5_IJNS5_IJSC_NSA_ILi8EEEEEENS5_IJSB_SH_EEEEEENS5_IJNS5_IJS1B_SI_EEESO_EEEEEEEvNS4_8identityENS4_23SM90_TMA_LOAD_MULTICASTENS1I_INS1J_ILi3ELi4ELi3EEENS4_18smem_ptr_flag_bitsILi8EEENSL_INS5_IJS1N_SI_EEENS5_IJSI_SC_EEEEEEEvS1V_EENS_8epilogue10collective6detail29Sm90TmaWarpSpecializedAdapterINS26_15DefaultEpilogueIfNS5_IJSC_llEEES2A_NS25_6thread17LinearCombinationIfLi1EffLNS2B_9ScaleType4KindE0ELNS_15FloatRoundStyleE2EfEENS1_15EpilogueDefaultEEEEEvvEEEEvNT_6ParamsE --------------------------
	.section	.nv.info._ZN7cutlass13device_kernelINS_4gemm6kernel13GemmUniversalIN4cute5tupleIJiiiiEEENS1_10collective13CollectiveMmaINS1_43MainloopSm90TmaGmmaWarpSpecializedSparseFP8ILi8ENS5_IJNS4_1CILi2EEENSA_ILi1EEESC_EEENS1_35KernelTmaWarpSpecializedCooperativeEEENS5_IJNSA_ILi256EEENSA_ILi64EEENSA_ILi128EEEEEENS_12float_e4m3_tENS5_IJNS4_6LayoutINS5_IJiNS5_IJSB_iEEEiEEENS5_IJlNS5_IJSC_SB_EEElEEEEENSL_INS5_IJNS5_IJSH_iEEENS5_IJSI_iEEEiEEENS5_IJNS5_IJSI_NSA_ILi8192EEEEEENS5_IJSC_lEEElEEEEEEEESK_NS5_IJlSC_lEEENS4_8TiledMMAINS4_8MMA_AtomIJNS4_4SM904GMMA6SPARSE31GMMA_64x64x64_F32E4M3E4M3_SS_TNILNS14_7ScaleInE1ELS17_1ELNS14_9SparseSelE0EEEEEENSL_ISD_NS5_IJSC_NSA_ILi0EEES1B_EEEEENS5_IJNS4_10UnderscoreES1E_S1E_EEEEENS4_13SM90_TMA_LOADENS4_14ComposedLayoutINS4_7SwizzleILi2ELi4ELi3EEENS4_25smem_sparse_ptr_flag_bitsILi2ELi8EEENSL_INS5_IJNS5_IJSC_NSA_ILi8EEEEEENS5_IJSB_SH_EEEEEENS5_IJNS5_IJS1B_SI_EEESO_EEEEEEEvNS4_8identityENS4_23SM90_TMA_LOAD_MULTICASTENS1I_INS1J_ILi3ELi4ELi3EEENS4_18smem_ptr_flag_bitsILi8EEENSL_INS5_IJS1N_SI_EEENS5_IJSI_SC_EEEEEEEvS1V_EENS_8epilogue10collective6detail29Sm90TmaWarpSpecializedAdapterINS26_15DefaultEpilogueIfNS5_IJSC_llEEES2A_NS25_6thread17LinearCombinationIfLi1EffLNS2B_9ScaleType4KindE0ELNS_15FloatRoundStyleE2EfEENS1_15EpilogueDefaultEEEEEvvEEEEvNT_6ParamsE,"",@"SHT_CUDA_INFO"
	.sectionflags	@""
	.align	4


	//----- nvinfo : EIATTR_CUDA_API_VERSION
	.align		4
        /*0000*/ 	.byte	0x04, 0x37
        /*0002*/ 	.short	(.L_18 - .L_17)
.L_17:
        /*0004*/ 	.word	0x00000082


	//----- nvinfo : EIATTR_KPARAM_INFO
	.align		4
.L_18:
        /*0008*/ 	.byte	0x04, 0x17
        /*000a*/ 	.short	(.L_20 - .L_19)
.L_19:
        /*000c*/ 	.word	0x00000000
        /*0010*/ 	.short	0x0000
        /*0012*/ 	.short	0x0070
        /*0014*/ 	.byte	0x00, 0xf0, 0x01, 0x14


	//----- nvinfo : EIATTR_SPARSE_MMA_MASK
	.align		4
.L_20:
        /*0018*/ 	.byte	0x03, 0x50
        /*001a*/ 	.short	0x0001


	//----- nvinfo : EIATTR_MAXREG_COUNT
	.align		4
        /*001c*/ 	.byte	0x03, 0x1b
        /*001e*/ 	.short	0x00a8


	//----- nvinfo : EIATTR_NUM_BARRIERS
	.align		4
        /*0020*/ 	.byte	0x02, 0x4c
        /*0022*/ 	.byte	0x01
	.zero		1


	//----- nvinfo : EIATTR_MERCURY_ISA_VERSION
	.align		4
        /*0024*/ 	.byte	0x03, 0x5f
        /*0026*/ 	.short	0x0101


	//----- nvinfo : EIATTR_INT_WARP_WIDE_INSTR_OFFSETS
	.align		4
        /*0028*/ 	.byte	0x04, 0x31
        /*002a*/ 	.short	(.L_22 - .L_21)


	//   ....[0]....
.L_21:
        /*002c*/ 	.word	0x00000580


	//   ....[1]....
        /*0030*/ 	.word	0x000005a0


	//   ....[2]....
        /*0034*/ 	.word	0x00000730


	//----- nvinfo : EIATTR_COOP_GROUP_MASK_REGIDS
	.align		4
.L_22:
        /*0038*/ 	.byte	0x04, 0x29
        /*003a*/ 	.short	(.L_24 - .L_23)


	//   ....[0]....
.L_23:
        /*003c*/ 	.word	0xffffffff


	//   ....[1]....
        /*0040*/ 	.word	0xffffffff


	//   ....[2]....
        /*0044*/ 	.word	0xffffffff


	//   ....[3]....
        /*0048*/ 	.word	0xffffffff


	//   ....[4]....
        /*004c*/ 	.word	0xffffffff


	//   ....[5]....
        /*0050*/ 	.word	0xffffffff


	//----- nvinfo : EIATTR_COOP_GROUP_INSTR_OFFSETS
	.align		4
.L_24:
        /*0054*/ 	.byte	0x04, 0x28
        /*0056*/ 	.short	(.L_26 - .L_25)


	//   ....[0]....
.L_25:
        /*0058*/ 	.word	0x00000060


	//   ....[1]....
        /*005c*/ 	.word	0x00000070


	//   ....[2]....
        /*0060*/ 	.word	0x00000160


	//   ....[3]....
        /*0064*/ 	.word	0x000003c0


	//   ....[4]....
        /*0068*/ 	.word	0x000008c0


	//   ....[5]....
        /*006c*/ 	.word	0x00001370


	//----- nvinfo : EIATTR_REG_RECONFIG
	.align		4
.L_26:
        /*0070*/ 	.byte	0x01, 0x54
	.zero		2


	//----- nvinfo : EIATTR_MBARRIER_INSTR_OFFSETS
	.align		4
        /*0074*/ 	.byte	0x04, 0x39
        /*0076*/ 	.short	(.L_28 - .L_27)


	//   ....[0]....
.L_27:
        /*0078*/ 	.word	0x00000280
        /*007c*/ 	.word	0x000000ff
        /*0080*/ 	.word	0x00000000
        /*0084*/ 	.short	0x0100
        /*0086*/ 	.byte	0x08
	.zero		1


	//   ....[1]....
        /*0088*/ 	.word	0x00000290
        /*008c*/ 	.word	0x000000ff
        /*0090*/ 	.word	0x00000040
        /*0094*/ 	.short	0x0100
        /*0096*/ 	.byte	0x08
	.zero		1


	//   ....[2]....
        /*0098*/ 	.word	0x000002a0
        /*009c*/ 	.word	0x000000ff
        /*00a0*/ 	.word	0x00000008
        /*00a4*/ 	.short	0x0100
        /*00a6*/ 	.byte	0x08
	.zero		1


	//   ....[3]....
        /*00a8*/ 	.word	0x000002b0
        /*00ac*/ 	.word	0x000000ff
        /*00b0*/ 	.word	0x00000048
        /*00b4*/ 	.short	0x0100
        /*00b6*/ 	.byte	0x08
	.zero		1


	//   ....[4]....
        /*00b8*/ 	.word	0x000002c0
        /*00bc*/ 	.word	0x000000ff
        /*00c0*/ 	.word	0x00000010
        /*00c4*/ 	.short	0x0100
        /*00c6*/ 	.byte	0x08
	.zero		1


	//   ....[5]....
        /*00c8*/ 	.word	0x000002d0
        /*00cc*/ 	.word	0x000000ff
        /*00d0*/ 	.word	0x00000050
        /*00d4*/ 	.short	0x0100
        /*00d6*/ 	.byte	0x08
	.zero		1


	//   ....[6]....
        /*00d8*/ 	.word	0x000002e0
        /*00dc*/ 	.word	0x000000ff
        /*00e0*/ 	.word	0x00000018
        /*00e4*/ 	.short	0x0100
        /*00e6*/ 	.byte	0x08
	.zero		1


	//   ....[7]....
        /*00e8*/ 	.word	0x000002f0
        /*00ec*/ 	.word	0x000000ff
        /*00f0*/ 	.word	0x00000058
        /*00f4*/ 	.short	0x0100
        /*00f6*/ 	.byte	0x08
	.zero		1


	//   ....[8]....
        /*00f8*/ 	.word	0x00000300
        /*00fc*/ 	.word	0x000000ff
        /*0100*/ 	.word	0x00000020
        /*0104*/ 	.short	0x0100
        /*0106*/ 	.byte	0x08
	.zero		1


	//   ....[9]....
        /*0108*/ 	.word	0x00000310
        /*010c*/ 	.word	0x000000ff
        /*0110*/ 	.word	0x00000060
        /*0114*/ 	.short	0x0100
        /*0116*/ 	.byte	0x08
	.zero		1


	//   ....[10]....
        /*0118*/ 	.word	0x00000320
        /*011c*/ 	.word	0x000000ff
        /*0120*/ 	.word	0x00000028
        /*0124*/ 	.short	0x0100
        /*0126*/ 	.byte	0x08
	.zero		1


	//   ....[11]....
        /*0128*/ 	.word	0x00000330
        /*012c*/ 	.word	0x000000ff
        /*0130*/ 	.word	0x00000068
        /*0134*/ 	.short	0x0100
        /*0136*/ 	.byte	0x08
	.zero		1


	//   ....[12]....
        /*0138*/ 	.word	0x00000340
        /*013c*/ 	.word	0x000000ff
        /*0140*/ 	.word	0x00000030
        /*0144*/ 	.short	0x0100
        /*0146*/ 	.byte	0x08
	.zero		1


	//   ....[13]....
        /*0148*/ 	.word	0x00000350
        /*014c*/ 	.word	0x000000ff
        /*0150*/ 	.word	0x00000070
        /*0154*/ 	.short	0x0100
        /*0156*/ 	.byte	0x08
	.zero		1


	//   ....[14]....
        /*0158*/ 	.word	0x00000360
        /*015c*/ 	.word	0x000000ff
        /*0160*/ 	.word	0x00000038
        /*0164*/ 	.short	0x0100
        /*0166*/ 	.byte	0x08
	.zero		1


	//   ....[15]....
        /*0168*/ 	.word	0x00000370
        /*016c*/ 	.word	0x000000ff
        /*0170*/ 	.word	0x00000078
        /*0174*/ 	.short	0x0100
        /*0176*/ 	.byte	0x08
	.zero		1


	//   ....[16]....
        /*0178*/ 	.word	0x000007c0
        /*017c*/ 	.word	0x000000ff
        /*0180*/ 	.word	0x00000090
        /*0184*/ 	.short	0x0100
        /*0186*/ 	.byte	0x06
	.zero		1


	//   ....[17]....
        /*0188*/ 	.word	0x00000860
        /*018c*/ 	.word	0x000000ff
        /*0190*/ 	.word	0x00000098
        /*0194*/ 	.short	0x0100
        /*0196*/ 	.byte	0x06
	.zero		1


	//   ....[18]....
        /*0198*/ 	.word	0x00001ae0
        /*019c*/ 	.word	0x000000ff
        /*01a0*/ 	.word	0x00000000
        /*01a4*/ 	.short	0x010a
        /*01a6*/ 	.byte	0x0b
	.zero		1


	//   ....[19]....
        /*01a8*/ 	.word	0x00001bd0
        /*01ac*/ 	.word	0x000000ff
        /*01b0*/ 	.word	0x00000000
        /*01b4*/ 	.short	0x010a
        /*01b6*/ 	.byte	0x0b
	.zero		1


	//   ....[20]....
        /*01b8*/ 	.word	0x000022c0
        /*01bc*/ 	.word	0x000000c8
        /*01c0*/ 	.word	0x00000000
        /*01c4*/ 	.short	0x0101
        /*01c6*/ 	.byte	0x3f
	.zero		1


	//   ....[21]....
        /*01c8*/ 	.word	0x000083d0
        /*01cc*/ 	.word	0x00000014
        /*01d0*/ 	.word	0x00000040
        /*01d4*/ 	.short	0x010a
        /*01d6*/ 	.byte	0x3f
	.zero		1


	//   ....[22]....
        /*01d8*/ 	.word	0x00008850
        /*01dc*/ 	.word	0x00000007
        /*01e0*/ 	.word	0x00000098
        /*01e4*/ 	.short	0x0101
        /*01e6*/ 	.byte	0x3f
	.zero		1


	//   ....[23]....
        /*01e8*/ 	.word	0x00008f70
        /*01ec*/ 	.word	0x00000005
        /*01f0*/ 	.word	0x00000000
        /*01f4*/ 	.short	0x010a
        /*01f6*/ 	.byte	0x3f
	.zero		1


	//   ....[24]....
        /*01f8*/ 	.word	0x00008ff0
        /*01fc*/ 	.word	0x00000007
        /*0200*/ 	.word	0x00000000
        /*0204*/ 	.short	0x010a
        /*0206*/ 	.byte	0x3f
	.zero		1


	//   ....[25]....
        /*0208*/ 	.word	0x00009080
        /*020c*/ 	.word	0x00000006
        /*0210*/ 	.word	0x00000000
        /*0214*/ 	.short	0x010a
        /*0216*/ 	.byte	0x3f
	.zero		1


	//   ....[26]....
        /*0218*/ 	.word	0x00009110
        /*021c*/ 	.word	0x00000009
        /*0220*/ 	.word	0x00000000
        /*0224*/ 	.short	0x010a
        /*0226*/ 	.byte	0x3f
	.zero		1


	//   ....[27]....
        /*0228*/ 	.word	0x000091a0
        /*022c*/ 	.word	0x00000006
        /*0230*/ 	.word	0x00000000
        /*0234*/ 	.short	0x010a
        /*0236*/ 	.byte	0x3f
	.zero		1


	//   ....[28]....
        /*0238*/ 	.word	0x00009230
        /*023c*/ 	.word	0x00000009
        /*0240*/ 	.word	0x00000000
        /*0244*/ 	.short	0x010a
        /*0246*/ 	.byte	0x3f
	.zero		1


	//   ....[29]....
        /*0248*/ 	.word	0x000092c0
        /*024c*/ 	.word	0x00000006
        /*0250*/ 	.word	0x00000000
        /*0254*/ 	.short	0x010a
        /*0256*/ 	.byte	0x3f
	.zero		1


	//   ....[30]....
        /*0258*/ 	.word	0x00009350
        /*025c*/ 	.word	0x00000003
        /*0260*/ 	.word	0x00000000
        /*0264*/ 	.short	0x010a
        /*0266*/ 	.byte	0x3f
	.zero		1


	//   ....[31]....
        /*0268*/ 	.word	0x000093c0
        /*026c*/ 	.word	0x000000c8
        /*0270*/ 	.word	0x00000000
        /*0274*/ 	.short	0x010a
        /*0276*/ 	.byte	0x3f
	.zero		1


	//   ....[32]....
        /*0278*/ 	.word	0x00009490
        /*027c*/ 	.word	0x00000014
        /*0280*/ 	.word	0x00000040
        /*0284*/ 	.short	0x010a
        /*0286*/ 	.byte	0x3f
	.zero		1


	//   ....[33]....
        /*0288*/ 	.word	0x00009560
        /*028c*/ 	.word	0x00000005
        /*0290*/ 	.word	0x00000000
        /*0294*/ 	.short	0x010a
        /*0296*/ 	.byte	0x3f
	.zero		1


	//   ....[34]....
        /*0298*/ 	.word	0x000095b0
        /*029c*/ 	.word	0x00000007
        /*02a0*/ 	.word	0x00000000
        /*02a4*/ 	.short	0x010a
        /*02a6*/ 	.byte	0x3f
	.zero		1


	//   ....[35]....
        /*02a8*/ 	.word	0x00009600
        /*02ac*/ 	.word	0x00000006
        /*02b0*/ 	.word	0x00000000
        /*02b4*/ 	.short	0x010a
        /*02b6*/ 	.byte	0x3f
	.zero		1


	//   ....[36]....
        /*02b8*/ 	.word	0x00009650
        /*02bc*/ 	.word	0x00000009
        /*02c0*/ 	.word	0x00000000
        /*02c4*/ 	.short	0x010a
        /*02c6*/ 	.byte	0x3f
	.zero		1


	//   ....[37]....
        /*02c8*/ 	.word	0x000096a0
        /*02cc*/ 	.word	0x00000006
        /*02d0*/ 	.word	0x00000000
        /*02d4*/ 	.short	0x010a
        /*02d6*/ 	.byte	0x3f
	.zero		1


	//   ....[38]....
        /*02d8*/ 	.word	0x000096f0
        /*02dc*/ 	.word	0x00000009
        /*02e0*/ 	.word	0x00000000
        /*02e4*/ 	.short	0x010a
        /*02e6*/ 	.byte	0x3f
	.zero		1


	//   ....[39]....
        /*02e8*/ 	.word	0x00009740
        /*02ec*/ 	.word	0x00000006
        /*02f0*/ 	.word	0x00000000
        /*02f4*/ 	.short	0x010a
        /*02f6*/ 	.byte	0x3f
	.zero		1


	//----- nvinfo : EIATTR_NUM_MBARRIERS
	.align		4
.L_28:
        /*02f8*/ 	.byte	0x03, 0x38
        /*02fa*/ 	.short	0x0012


	//----- nvinfo : EIATTR_EXIT_INSTR_OFFSETS
	.align		4
        /*02fc*/ 	.byte	0x04, 0x1c
        /*02fe*/ 	.short	(.L_30 - .L_29)


	//   ....[0]....
.L_29:
        /*0300*/ 	.word	0x00000a40


	//   ....[1]....
        /*0304*/ 	.word	0x00001230


	//   ....[2]....
        /*0308*/ 	.word	0x00007ac0


	//   ....[3]....
        /*030c*/ 	.word	0x00008020


	//   ....[4]....
        /*0310*/ 	.word	0x000093a0


	//----- nvinfo : EIATTR_MAX_THREADS
	.align		4
.L_30:
        /*0314*/ 	.byte	0x04, 0x05
        /*0316*/ 	.short	(.L_32 - .L_31)
.L_31:
        /*0318*/ 	.word	0x00000180
        /*031c*/ 	.word	0x00000001
        /*0320*/ 	.word	0x00000001


	//----- nvinfo : EIATTR_CRS_STACK_SIZE
	.align		4
.L_32:
        /*0324*/ 	.byte	0x04, 0x1e
        /*0326*/ 	.short	(.L_34 - .L_33)
.L_33:
        /*0328*/ 	.word	0x00000000


	//----- nvinfo : EIATTR_CBANK_PARAM_SIZE
	.align		4
.L_34:
        /*032c*/ 	.byte	0x03, 0x19
        /*032e*/ 	.short	0x0570


	//----- nvinfo : EIATTR_PARAM_CBANK
	.align		4
        /*0330*/ 	.byte	0x04, 0x0a
        /*0332*/ 	.short	(.L_36 - .L_35)
	.align		4
.L_35:
        /*0334*/ 	.word	index@(.nv.constant0._ZN7cutlass13device_kernelINS_4gemm6kernel13GemmUniversalIN4cute5tupleIJiiiiEEENS1_10collective13CollectiveMmaINS1_43MainloopSm90TmaGmmaWarpSpecializedSparseFP8ILi8ENS5_IJNS4_1CILi2EEENSA_ILi1EEESC_EEENS1_35KernelTmaWarpSpecializedCooperativeEEENS5_IJNSA_ILi256EEENSA_ILi64EEENSA_ILi128EEEEEENS_12float_e4m3_tENS5_IJNS4_6LayoutINS5_IJiNS5_IJSB_iEEEiEEENS5_IJlNS5_IJSC_SB_EEElEEEEENSL_INS5_IJNS5_IJSH_iEEENS5_IJSI_iEEEiEEENS5_IJNS5_IJSI_NSA_ILi8192EEEEEENS5_IJSC_lEEElEEEEEEEESK_NS5_IJlSC_lEEENS4_8TiledMMAINS4_8MMA_AtomIJNS4_4SM904GMMA6SPARSE31GMMA_64x64x64_F32E4M3E4M3_SS_TNILNS14_7ScaleInE1ELS17_1ELNS14_9SparseSelE0EEEEEENSL_ISD_NS5_IJSC_NSA_ILi0EEES1B_EEEEENS5_IJNS4_10UnderscoreES1E_S1E_EEEEENS4_13SM90_TMA_LOADENS4_14ComposedLayoutINS4_7SwizzleILi2ELi4ELi3EEENS4_25smem_sparse_ptr_flag_bitsILi2ELi8EEENSL_INS5_IJNS5_IJSC_NSA_ILi8EEEEEENS5_IJSB_SH_EEEEEENS5_IJNS5_IJS1B_SI_EEESO_EEEEEEEvNS4_8identityENS4_23SM90_TMA_LOAD_MULTICASTENS1I_INS1J_ILi3ELi4ELi3EEENS4_18smem_ptr_flag_bitsILi8EEENSL_INS5_IJS1N_SI_EEENS5_IJSI_SC_EEEEEEEvS1V_EENS_8epilogue10collective6detail29Sm90TmaWarpSpecializedAdapterINS26_15DefaultEpilogueIfNS5_IJSC_llEEES2A_NS25_6thread17LinearCombinationIfLi1EffLNS2B_9ScaleType4KindE0ELNS_15FloatRoundStyleE2EfEENS1_15EpilogueDefaultEEEEEvvEEEEvNT_6ParamsE)
        /*0338*/ 	.short	0x0210
        /*033a*/ 	.short	0x0570


	//----- nvinfo : EIATTR_SW_WAR
	.align		4
.L_36:
        /*033c*/ 	.byte	0x04, 0x36
        /*033e*/ 	.short	(.L_38 - .L_37)
.L_37:
        /*0340*/ 	.word	0x00000008
.L_38:


//--------------------- .nv.callgraph             --------------------------
	.section	.nv.callgraph,"",@"SHT_CUDA_CALLGRAPH"
	.align	4
	.sectionentsize	8
	.align		4
        /*0000*/ 	.word	0x00000000
	.align		4
        /*0004*/ 	.word	0xffffffff
	.align		4
        /*0008*/ 	.word	0x00000000
	.align		4
        /*000c*/ 	.word	0xfffffffe
	.align		4
        /*0010*/ 	.word	0x00000000
	.align		4
        /*0014*/ 	.word	0xfffffffd
	.align		4
        /*0018*/ 	.word	0x00000000
	.align		4
        /*001c*/ 	.word	0xfffffffc


//--------------------- .nv.constant4             --------------------------
	.section	.nv.constant4,"a",@progbits
	.align	8
	.align		8
.nv.constant4:
        /*0000*/ 	.dword	_ZN39_INTERNAL_b1752c6d_4_k_cu_17b14593_27854cuda3std3__45__cpo5beginE
	.align		8
        /*0008*/ 	.dword	_ZN39_INTERNAL_b1752c6d_4_k_cu_17b14593_27854cuda3std3__45__cpo3endE
	.align		8
        /*0010*/ 	.dword	_ZN39_INTERNAL_b1752c6d_4_k_cu_17b14593_27854cuda3std3__45__cpo6cbeginE
	.align		8
        /*0018*/ 	.dword	_ZN39_INTERNAL_b1752c6d_4_k_cu_17b14593_27854cuda3std3__45__cpo4cendE
	.align		8
        /*0020*/ 	.dword	_ZN39_INTERNAL_b1752c6d_4_k_cu_17b14593_27854cuda3std3__441_GLOBAL__N__b1752c6d_4_k_cu_17b14593_27856ignoreE
	.align		8
        /*0028*/ 	.dword	_ZN39_INTERNAL_b1752c6d_4_k_cu_17b14593_27854cuda3std3__419piecewise_constructE
	.align		8
        /*0030*/ 	.dword	_ZN39_INTERNAL_b1752c6d_4_k_cu_17b14593_27854cuda3std3__48in_placeE
	.align		8
        /*0038*/ 	.dword	_ZN39_INTERNAL_b1752c6d_4_k_cu_17b14593_27854cuda3std6ranges3__45__cpo4swapE
	.align		8
        /*0040*/ 	.dword	_ZN39_INTERNAL_b1752c6d_4_k_cu_17b14593_27854cuda3std6ranges3__45__cpo9iter_moveE
	.align		8
        /*0048*/ 	.dword	_ZN39_INTERNAL_b1752c6d_4_k_cu_17b14593_27854cute7productE
	.align		8
        /*0050*/ 	.dword	_ZN39_INTERNAL_b1752c6d_4_k_cu_17b14593_27854cute1_E


//--------------------- .text._ZN7cutlass13device_kernelINS_4gemm6kernel13GemmUniversalIN4cute5tupleIJiiiiEEENS1_10collective13CollectiveMmaINS1_43MainloopSm90TmaGmmaWarpSpecializedSparseFP8ILi8ENS5_IJNS4_1CILi2EEENSA_ILi1EEESC_EEENS1_35KernelTmaWarpSpecializedCooperativeEEENS5_IJNSA_ILi256EEENSA_ILi64EEENSA_ILi128EEEEEENS_12float_e4m3_tENS5_IJNS4_6LayoutINS5_IJiNS5_IJSB_iEEEiEEENS5_IJlNS5_IJSC_SB_EEElEEEEENSL_INS5_IJNS5_IJSH_iEEENS5_IJSI_iEEEiEEENS5_IJNS5_IJSI_NSA_ILi8192EEEEEENS5_IJSC_lEEElEEEEEEEESK_NS5_IJlSC_lEEENS4_8TiledMMAINS4_8MMA_AtomIJNS4_4SM904GMMA6SPARSE31GMMA_64x64x64_F32E4M3E4M3_SS_TNILNS14_7ScaleInE1ELS17_1ELNS14_9SparseSelE0EEEEEENSL_ISD_NS5_IJSC_NSA_ILi0EEES1B_EEEEENS5_IJNS4_10UnderscoreES1E_S1E_EEEEENS4_13SM90_TMA_LOADENS4_14ComposedLayoutINS4_7SwizzleILi2ELi4ELi3EEENS4_25smem_sparse_ptr_flag_bitsILi2ELi8EEENSL_INS5_IJNS5_IJSC_NSA_ILi8EEEEEENS5_IJSB_SH_EEEEEENS5_IJNS5_IJS1B_SI_EEESO_EEEEEEEvNS4_8identityENS4_23SM90_TMA_LOAD_MULTICASTENS1I_INS1J_ILi3ELi4ELi3EEENS4_18smem_ptr_flag_bitsILi8EEENSL_INS5_IJS1N_SI_EEENS5_IJSI_SC_EEEEEEEvS1V_EENS_8epilogue10collective6detail29Sm90TmaWarpSpecializedAdapterINS26_15DefaultEpilogueIfNS5_IJSC_llEEES2A_NS25_6thread17LinearCombinationIfLi1EffLNS2B_9ScaleType4KindE0ELNS_15FloatRoundStyleE2EfEENS1_15EpilogueDefaultEEEEEvvEEEEvNT_6ParamsE --------------------------
	.section	.text._ZN7cutlass13device_kernelINS_4gemm6kernel13GemmUniversalIN4cute5tupleIJiiiiEEENS1_10collective13CollectiveMmaINS1_43MainloopSm90TmaGmmaWarpSpecializedSparseFP8ILi8ENS5_IJNS4_1CILi2EEENSA_ILi1EEESC_EEENS1_35KernelTmaWarpSpecializedCooperativeEEENS5_IJNSA_ILi256EEENSA_ILi64EEENSA_ILi128EEEEEENS_12float_e4m3_tENS5_IJNS4_6LayoutINS5_IJiNS5_IJSB_iEEEiEEENS5_IJlNS5_IJSC_SB_EEElEEEEENSL_INS5_IJNS5_IJSH_iEEENS5_IJSI_iEEEiEEENS5_IJNS5_IJSI_NSA_ILi8192EEEEEENS5_IJSC_lEEElEEEEEEEESK_NS5_IJlSC_lEEENS4_8TiledMMAINS4_8MMA_AtomIJNS4_4SM904GMMA6SPARSE31GMMA_64x64x64_F32E4M3E4M3_SS_TNILNS14_7ScaleInE1ELS17_1ELNS14_9SparseSelE0EEEEEENSL_ISD_NS5_IJSC_NSA_ILi0EEES1B_EEEEENS5_IJNS4_10UnderscoreES1E_S1E_EEEEENS4_13SM90_TMA_LOADENS4_14ComposedLayoutINS4_7SwizzleILi2ELi4ELi3EEENS4_25smem_sparse_ptr_flag_bitsILi2ELi8EEENSL_INS5_IJNS5_IJSC_NSA_ILi8EEEEEENS5_IJSB_SH_EEEEEENS5_IJNS5_IJS1B_SI_EEESO_EEEEEEEvNS4_8identityENS4_23SM90_TMA_LOAD_MULTICASTENS1I_INS1J_ILi3ELi4ELi3EEENS4_18smem_ptr_flag_bitsILi8EEENSL_INS5_IJS1N_SI_EEENS5_IJSI_SC_EEEEEEEvS1V_EENS_8epilogue10collective6detail29Sm90TmaWarpSpecializedAdapterINS26_15DefaultEpilogueIfNS5_IJSC_llEEES2A_NS25_6thread17LinearCombinationIfLi1EffLNS2B_9ScaleType4KindE0ELNS_15FloatRoundStyleE2EfEENS1_15EpilogueDefaultEEEEEvvEEEEvNT_6ParamsE,"ax",@progbits
	.align	128
.text._ZN7cutlass13device_kernelINS_4gemm6kernel13GemmUniversalIN4cute5tupleIJiiiiEEENS1_10collective13CollectiveMmaINS1_43MainloopSm90TmaGmmaWarpSpecializedSparseFP8ILi8ENS5_IJNS4_1CILi2EEENSA_ILi1EEESC_EEENS1_35KernelTmaWarpSpecializedCooperativeEEENS5_IJNSA_ILi256EEENSA_ILi64EEENSA_ILi128EEEEEENS_12float_e4m3_tENS5_IJNS4_6LayoutINS5_IJiNS5_IJSB_iEEEiEEENS5_IJlNS5_IJSC_SB_EEElEEEEENSL_INS5_IJNS5_IJSH_iEEENS5_IJSI_iEEEiEEENS5_IJNS5_IJSI_NSA_ILi8192EEEEEENS5_IJSC_lEEElEEEEEEEESK_NS5_IJlSC_lEEENS4_8TiledMMAINS4_8MMA_AtomIJNS4_4SM904GMMA6SPARSE31GMMA_64x64x64_F32E4M3E4M3_SS_TNILNS14_7ScaleInE1ELS17_1ELNS14_9SparseSelE0EEEEEENSL_ISD_NS5_IJSC_NSA_ILi0EEES1B_EEEEENS5_IJNS4_10UnderscoreES1E_S1E_EEEEENS4_13SM90_TMA_LOADENS4_14ComposedLayoutINS4_7SwizzleILi2ELi4ELi3EEENS4_25smem_sparse_ptr_flag_bitsILi2ELi8EEENSL_INS5_IJNS5_IJSC_NSA_ILi8EEEEEENS5_IJSB_SH_EEEEEENS5_IJNS5_IJS1B_SI_EEESO_EEEEEEEvNS4_8identityENS4_23SM90_TMA_LOAD_MULTICASTENS1I_INS1J_ILi3ELi4ELi3EEENS4_18smem_ptr_flag_bitsILi8EEENSL_INS5_IJS1N_SI_EEENS5_IJSI_SC_EEEEEEEvS1V_EENS_8epilogue10collective6detail29Sm90TmaWarpSpecializedAdapterINS26_15DefaultEpilogueIfNS5_IJSC_llEEES2A_NS25_6thread17LinearCombinationIfLi1EffLNS2B_9ScaleType4KindE0ELNS_15FloatRoundStyleE2EfEENS1_15EpilogueDefaultEEEEEvvEEEEvNT_6ParamsE:
        .type           _ZN7cutlass13device_kernelINS_4gemm6kernel13GemmUniversalIN4cute5tupleIJiiiiEEENS1_10collective13CollectiveMmaINS1_43MainloopSm90TmaGmmaWarpSpecializedSparseFP8ILi8ENS5_IJNS4_1CILi2EEENSA_ILi1EEESC_EEENS1_35KernelTmaWarpSpecializedCooperativeEEENS5_IJNSA_ILi256EEENSA_ILi64EEENSA_ILi128EEEEEENS_12float_e4m3_tENS5_IJNS4_6LayoutINS5_IJiNS5_IJSB_iEEEiEEENS5_IJlNS5_IJSC_SB_EEElEEEEENSL_INS5_IJNS5_IJSH_iEEENS5_IJSI_iEEEiEEENS5_IJNS5_IJSI_NSA_ILi8192EEEEEENS5_IJSC_lEEElEEEEEEEESK_NS5_IJlSC_lEEENS4_8TiledMMAINS4_8MMA_AtomIJNS4_4SM904GMMA6SPARSE31GMMA_64x64x64_F32E4M3E4M3_SS_TNILNS14_7ScaleInE1ELS17_1ELNS14_9SparseSelE0EEEEEENSL_ISD_NS5_IJSC_NSA_ILi0EEES1B_EEEEENS5_IJNS4_10UnderscoreES1E_S1E_EEEEENS4_13SM90_TMA_LOADENS4_14ComposedLayoutINS4_7SwizzleILi2ELi4ELi3EEENS4_25smem_sparse_ptr_flag_bitsILi2ELi8EEENSL_INS5_IJNS5_IJSC_NSA_ILi8EEEEEENS5_IJSB_SH_EEEEEENS5_IJNS5_IJS1B_SI_EEESO_EEEEEEEvNS4_8identityENS4_23SM90_TMA_LOAD_MULTICASTENS1I_INS1J_ILi3ELi4ELi3EEENS4_18smem_ptr_flag_bitsILi8EEENSL_INS5_IJS1N_SI_EEENS5_IJSI_SC_EEEEEEEvS1V_EENS_8epilogue10collective6detail29Sm90TmaWarpSpecializedAdapterINS26_15DefaultEpilogueIfNS5_IJSC_llEEES2A_NS25_6thread17LinearCombinationIfLi1EffLNS2B_9ScaleType4KindE0ELNS_15FloatRoundStyleE2EfEENS1_15EpilogueDefaultEEEEEvvEEEEvNT_6ParamsE,@function
        .size           _ZN7cutlass13device_kernelINS_4gemm6kernel13GemmUniversalIN4cute5tupleIJiiiiEEENS1_10collective13CollectiveMmaINS1_43MainloopSm90TmaGmmaWarpSpecializedSparseFP8ILi8ENS5_IJNS4_1CILi2EEENSA_ILi1EEESC_EEENS1_35KernelTmaWarpSpecializedCooperativeEEENS5_IJNSA_ILi256EEENSA_ILi64EEENSA_ILi128EEEEEENS_12float_e4m3_tENS5_IJNS4_6LayoutINS5_IJiNS5_IJSB_iEEEiEEENS5_IJlNS5_IJSC_SB_EEElEEEEENSL_INS5_IJNS5_IJSH_iEEENS5_IJSI_iEEEiEEENS5_IJNS5_IJSI_NSA_ILi8192EEEEEENS5_IJSC_lEEElEEEEEEEESK_NS5_IJlSC_lEEENS4_8TiledMMAINS4_8MMA_AtomIJNS4_4SM904GMMA6SPARSE31GMMA_64x64x64_F32E4M3E4M3_SS_TNILNS14_7ScaleInE1ELS17_1ELNS14_9SparseSelE0EEEEEENSL_ISD_NS5_IJSC_NSA_ILi0EEES1B_EEEEENS5_IJNS4_10UnderscoreES1E_S1E_EEEEENS4_13SM90_TMA_LOADENS4_14ComposedLayoutINS4_7SwizzleILi2ELi4ELi3EEENS4_25smem_sparse_ptr_flag_bitsILi2ELi8EEENSL_INS5_IJNS5_IJSC_NSA_ILi8EEEEEENS5_IJSB_SH_EEEEEENS5_IJNS5_IJS1B_SI_EEESO_EEEEEEEvNS4_8identityENS4_23SM90_TMA_LOAD_MULTICASTENS1I_INS1J_ILi3ELi4ELi3EEENS4_18smem_ptr_flag_bitsILi8EEENSL_INS5_IJS1N_SI_EEENS5_IJSI_SC_EEEEEEEvS1V_EENS_8epilogue10collective6detail29Sm90TmaWarpSpecializedAdapterINS26_15DefaultEpilogueIfNS5_IJSC_llEEES2A_NS25_6thread17LinearCombinationIfLi1EffLNS2B_9ScaleType4KindE0ELNS_15FloatRoundStyleE2EfEENS1_15EpilogueDefaultEEEEEvvEEEEvNT_6ParamsE,(.L_x_199 - _ZN7cutlass13device_kernelINS_4gemm6kernel13GemmUniversalIN4cute5tupleIJiiiiEEENS1_10collective13CollectiveMmaINS1_43MainloopSm90TmaGmmaWarpSpecializedSparseFP8ILi8ENS5_IJNS4_1CILi2EEENSA_ILi1EEESC_EEENS1_35KernelTmaWarpSpecializedCooperativeEEENS5_IJNSA_ILi256EEENSA_ILi64EEENSA_ILi128EEEEEENS_12float_e4m3_tENS5_IJNS4_6LayoutINS5_IJiNS5_IJSB_iEEEiEEENS5_IJlNS5_IJSC_SB_EEElEEEEENSL_INS5_IJNS5_IJSH_iEEENS5_IJSI_iEEEiEEENS5_IJNS5_IJSI_NSA_ILi8192EEEEEENS5_IJSC_lEEElEEEEEEEESK_NS5_IJlSC_lEEENS4_8TiledMMAINS4_8MMA_AtomIJNS4_4SM904GMMA6SPARSE31GMMA_64x64x64_F32E4M3E4M3_SS_TNILNS14_7ScaleInE1ELS17_1ELNS14_9SparseSelE0EEEEEENSL_ISD_NS5_IJSC_NSA_ILi0EEES1B_EEEEENS5_IJNS4_10UnderscoreES1E_S1E_EEEEENS4_13SM90_TMA_LOADENS4_14ComposedLayoutINS4_7SwizzleILi2ELi4ELi3EEENS4_25smem_sparse_ptr_flag_bitsILi2ELi8EEENSL_INS5_IJNS5_IJSC_NSA_ILi8EEEEEENS5_IJSB_SH_EEEEEENS5_IJNS5_IJS1B_SI_EEESO_EEEEEEEvNS4_8identityENS4_23SM90_TMA_LOAD_MULTICASTENS1I_INS1J_ILi3ELi4ELi3EEENS4_18smem_ptr_flag_bitsILi8EEENSL_INS5_IJS1N_SI_EEENS5_IJSI_SC_EEEEEEEvS1V_EENS_8epilogue10collective6detail29Sm90TmaWarpSpecializedAdapterINS26_15DefaultEpilogueIfNS5_IJSC_llEEES2A_NS25_6thread17LinearCombinationIfLi1EffLNS2B_9ScaleType4KindE0ELNS_15FloatRoundStyleE2EfEENS1_15EpilogueDefaultEEEEEvvEEEEvNT_6ParamsE)
        .other          _ZN7cutlass13device_kernelINS_4gemm6kernel13GemmUniversalIN4cute5tupleIJiiiiEEENS1_10collective13CollectiveMmaINS1_43MainloopSm90TmaGmmaWarpSpecializedSparseFP8ILi8ENS5_IJNS4_1CILi2EEENSA_ILi1EEESC_EEENS1_35KernelTmaWarpSpecializedCooperativeEEENS5_IJNSA_ILi256EEENSA_ILi64EEENSA_ILi128EEEEEENS_12float_e4m3_tENS5_IJNS4_6LayoutINS5_IJiNS5_IJSB_iEEEiEEENS5_IJlNS5_IJSC_SB_EEElEEEEENSL_INS5_IJNS5_IJSH_iEEENS5_IJSI_iEEEiEEENS5_IJNS5_IJSI_NSA_ILi8192EEEEEENS5_IJSC_lEEElEEEEEEEESK_NS5_IJlSC_lEEENS4_8TiledMMAINS4_8MMA_AtomIJNS4_4SM904GMMA6SPARSE31GMMA_64x64x64_F32E4M3E4M3_SS_TNILNS14_7ScaleInE1ELS17_1ELNS14_9SparseSelE0EEEEEENSL_ISD_NS5_IJSC_NSA_ILi0EEES1B_EEEEENS5_IJNS4_10UnderscoreES1E_S1E_EEEEENS4_13SM90_TMA_LOADENS4_14ComposedLayoutINS4_7SwizzleILi2ELi4ELi3EEENS4_25smem_sparse_ptr_flag_bitsILi2ELi8EEENSL_INS5_IJNS5_IJSC_NSA_ILi8EEEEEENS5_IJSB_SH_EEEEEENS5_IJNS5_IJS1B_SI_EEESO_EEEEEEEvNS4_8identityENS4_23SM90_TMA_LOAD_MULTICASTENS1I_INS1J_ILi3ELi4ELi3EEENS4_18smem_ptr_flag_bitsILi8EEENSL_INS5_IJS1N_SI_EEENS5_IJSI_SC_EEEEEEEvS1V_EENS_8epilogue10collective6detail29Sm90TmaWarpSpecializedAdapterINS26_15DefaultEpilogueIfNS5_IJSC_llEEES2A_NS25_6thread17LinearCombinationIfLi1EffLNS2B_9ScaleType4KindE0ELNS_15FloatRoundStyleE2EfEENS1_15EpilogueDefaultEEEEEvvEEEEvNT_6ParamsE,@"STO_CUDA_ENTRY STV_DEFAULT"
_ZN7cutlass13device_kernelINS_4gemm6kernel13GemmUniversalIN4cute5tupleIJiiiiEEENS1_10collective13CollectiveMmaINS1_43MainloopSm90TmaGmmaWarpSpecializedSparseFP8ILi8ENS5_IJNS4_1CILi2EEENSA_ILi1EEESC_EEENS1_35KernelTmaWarpSpecializedCooperativeEEENS5_IJNSA_ILi256EEENSA_ILi64EEENSA_ILi128EEEEEENS_12float_e4m3_tENS5_IJNS4_6LayoutINS5_IJiNS5_IJSB_iEEEiEEENS5_IJlNS5_IJSC_SB_EEElEEEEENSL_INS5_IJNS5_IJSH_iEEENS5_IJSI_iEEEiEEENS5_IJNS5_IJSI_NSA_ILi8192EEEEEENS5_IJSC_lEEElEEEEEEEESK_NS5_IJlSC_lEEENS4_8TiledMMAINS4_8MMA_AtomIJNS4_4SM904GMMA6SPARSE31GMMA_64x64x64_F32E4M3E4M3_SS_TNILNS14_7ScaleInE1ELS17_1ELNS14_9SparseSelE0EEEEEENSL_ISD_NS5_IJSC_NSA_ILi0EEES1B_EEEEENS5_IJNS4_10UnderscoreES1E_S1E_EEEEENS4_13SM90_TMA_LOADENS4_14ComposedLayoutINS4_7SwizzleILi2ELi4ELi3EEENS4_25smem_sparse_ptr_flag_bitsILi2ELi8EEENSL_INS5_IJNS5_IJSC_NSA_ILi8EEEEEENS5_IJSB_SH_EEEEEENS5_IJNS5_IJS1B_SI_EEESO_EEEEEEEvNS4_8identityENS4_23SM90_TMA_LOAD_MULTICASTENS1I_INS1J_ILi3ELi4ELi3EEENS4_18smem_ptr_flag_bitsILi8EEENSL_INS5_IJS1N_SI_EEENS5_IJSI_SC_EEEEEEEvS1V_EENS_8epilogue10collective6detail29Sm90TmaWarpSpecializedAdapterINS26_15DefaultEpilogueIfNS5_IJSC_llEEES2A_NS25_6thread17LinearCombinationIfLi1EffLNS2B_9ScaleType4KindE0ELNS_15FloatRoundStyleE2EfEENS1_15EpilogueDefaultEEEEEvvEEEEvNT_6ParamsE:
[----:B------:R-:W-:Y:S01]  /*0000*/  LDC R1, c[0x0][0x28] ;  /* 0x00000a00ff017b82 */ /* 0x000fe20000000800 */
[----:B------:R-:W0:Y:S01]  /*0010*/  S2R R4, SR_TID.X ;  /* 0x0000000000047919 */ /* 0x000e220000002100 */
[----:B------:R-:W-:Y:S01]  /*0020*/  ELECT P0, URZ, PT ;  /* 0x00000000003f782f */ /* 0x000fe20003800000 */
[----:B------:R-:W-:Y:S01]  /*0030*/  BSSY B0, `(.L_x_0) ;  /* 0x0000012000007945 */ /* 0x000fe20003800000 */
[--C-:B0-----:R-:W-:Y:S02]  /*0040*/  SHF.R.U32.HI R0, RZ, 0x5, R4.reuse ;  /* 0x00000005ff007819 */ /* 0x101fe40000011604 */
[----:B------:R-:W-:-:S03]  /*0050*/  SHF.R.U32.HI R10, RZ, 0x7, R4 ;  /* 0x00000007ff0a7819 */ /* 0x000fc60000011604 */
[----:B------:R-:W0:Y:S04]  /*0060*/  SHFL.IDX PT, R6, R0, RZ, 0x1f ;  /* 0x00001fff00067589 */ /* 0x000e2800000e0000 */
[----:B------:R1:W2:Y:S01]  /*0070*/  SHFL.IDX PT, R2, R10, RZ, 0x1f ;  /* 0x00001fff0a027589 */ /* 0x0002a200000e0000 */
[----:B0-----:R-:W-:-:S13]  /*0080*/  ISETP.NE.OR P0, PT, R6, RZ, !P0 ;  /* 0x000000ff0600720c */ /* 0x001fda0004705670 */
[----:B-12---:R-:W-:Y:S05]  /*0090*/  @P0 BRA `(.L_x_1) ;  /* 0x00000000002c0947 */ /* 0x006fea0003800000 */
[----:B------:R-:W-:Y:S02]  /*00a0*/  ULDC.64 UR4, c[0x0][0x198] ;  /* 0x0000660000047ab9 */ /* 0x000fe40000000a00 */
[----:B------:R-:W-:Y:S02]  /*00b0*/  UIADD3 UR6, UP0, UR4, 0xf0, URZ ;  /* 0x000000f004067890 */ /* 0x000fe4000ff1e03f */
[----:B------:R-:W-:Y:S02]  /*00c0*/  UIADD3 UR8, UP1, UR4, 0x1f0, URZ ;  /* 0x000001f004087890 */ /* 0x000fe4000ff3e03f */
[----:B------:R-:W-:Y:S02]  /*00d0*/  UIADD3 UR4, UP2, UR4, 0x2f0, URZ ;  /* 0x000002f004047890 */ /* 0x000fe4000ff5e03f */
[----:B------:R-:W-:Y:S02]  /*00e0*/  UIADD3.X UR7, URZ, UR5, URZ, UP0, !UPT ;  /* 0x000000053f077290 */ /* 0x000fe400087fe43f */
[----:B------:R-:W-:-:S02]  /*00f0*/  UIADD3.X UR9, URZ, UR5, URZ, UP1, !UPT ;  /* 0x000000053f097290 */ /* 0x000fc40008ffe43f */
[----:B------:R-:W-:-:S05]  /*0100*/  UIADD3.X UR5, URZ, UR5, URZ, UP2, !UPT ;  /* 0x000000053f057290 */ /* 0x000fca00097fe43f */
[----:B------:R0:W-:Y:S02]  /*0110*/  UTMACCTL.PF [UR6] ;  /* 0x00000000060079b9 */ /* 0x0001e40008040000 */
[----:B------:R0:W-:Y:S02]  /*0120*/  UTMACCTL.PF [UR8] ;  /* 0x00000000080079b9 */ /* 0x0001e40008040000 */
[----:B------:R0:W-:Y:S02]  /*0130*/  UTMACCTL.PF [UR4] ;  /* 0x00000000040079b9 */ /* 0x0001e40008040000 */
[----:B0-----:R-:W-:Y:S01]  /*0140*/  NOP ;  /* 0x0000000000007918 */ /* 0x001fe20000000000 */
.L_x_1:
[----:B------:R-:W-:Y:S05]  /*0150*/  BSYNC B0 ;  /* 0x0000000000007941 */ /* 0x000fea0003800000 */
.L_x_0:
[----:B------:R-:W0:Y:S02]  /*0160*/  SHFL.IDX PT, R3, R0, RZ, 0x1f ;  /* 0x00001fff00037589 */ /* 0x000e2400000e0000 */
[----:B0-----:R-:W-:-:S13]  /*0170*/  ISETP.NE.AND P0, PT, R3, RZ, PT ;  /* 0x000000ff0300720c */ /* 0x001fda0003f05270 */
[----:B------:R-:W-:Y:S05]  /*0180*/  @P0 BRA `(.L_x_2) ;  /* 0x0000000000840947 */ /* 0x000fea0003800000 */
[----:B------:R-:W-:Y:S01]  /*0190*/  ELECT P0, URZ, PT ;  /* 0x00000000003f782f */ /* 0x000fe20003800000 */
[----:B------:R-:W-:-:S12]  /*01a0*/  BSSY B0, `(.L_x_2) ;  /* 0x000001f000007945 */ /* 0x000fd80003800000 */
[----:B------:R-:W-:Y:S05]  /*01b0*/  @!P0 BRA `(.L_x_3) ;  /* 0x0000000000748947 */ /* 0x000fea0003800000 */
[----:B------:R-:W0:Y:S01]  /*01c0*/  S2UR UR8, SR_CgaCtaId ;  /* 0x00000000000879c3 */ /* 0x000e220000008800 */
[----:B------:R-:W-:Y:S01]  /*01d0*/  UMOV UR4, 0x400 ;  /* 0x0000040000047882 */ /* 0x000fe20000000000 */
[----:B------:R-:W-:Y:S01]  /*01e0*/  UMOV UR5, 0x1 ;  /* 0x0000000100057882 */ /* 0x000fe20000000000 */
[----:B------:R-:W-:Y:S02]  /*01f0*/  UMOV UR6, 0x4 ;  /* 0x0000000400067882 */ /* 0x000fe40000000000 */
[----:B------:R-:W-:-:S04]  /*0200*/  UIADD3 UR6, -UR6, 0x100000, URZ ;  /* 0x0010000006067890 */ /* 0x000fc8000fffe13f */
[----:B------:R-:W-:Y:S02]  /*0210*/  USHF.L.U32 UR7, UR6, 0xb, URZ ;  /* 0x0000000b06077899 */ /* 0x000fe4000800063f */
[----:B------:R-:W-:Y:S02]  /*0220*/  USHF.L.U32 UR6, UR6, 0x1, URZ ;  /* 0x0000000106067899 */ /* 0x000fe4000800063f */
[----:B0-----:R-:W-:Y:S02]  /*0230*/  ULEA UR8, UR8, UR4, 0x18 ;  /* 0x0000000408087291 */ /* 0x001fe4000f8ec03f */
[----:B------:R-:W-:-:S04]  /*0240*/  UIADD3 UR4, -UR5, 0x100000, URZ ;  /* 0x0010000005047890 */ /* 0x000fc8000fffe13f */
[----:B------:R-:W-:Y:S02]  /*0250*/  USHF.L.U32 UR5, UR4, 0xb, URZ ;  /* 0x0000000b04057899 */ /* 0x000fe4000800063f */
[----:B------:R-:W-:Y:S01]  /*0260*/  USHF.L.U32 UR4, UR4, 0x1, URZ ;  /* 0x0000000104047899 */ /* 0x000fe2000800063f */
[----:B------:R-:W0:Y:S11]  /*0270*/  FENCE.VIEW.ASYNC.S ;  /* 0x00000000000073c6 */ /* 0x000e360000000000 */
[----:B0-----:R0:W1:Y:S01]  /*0280*/  SYNCS.EXCH.64 URZ, [UR8], UR4 ;  /* 0x00000004083f75b2 */ /* 0x0010620008000100 */
[----:B------:R0:W2:Y:S01]  /*0290*/  SYNCS.EXCH.64 URZ, [UR8+0x40], UR6 ;  /* 0x00004006083f75b2 */ /* 0x0000a20008000100 */
[----:B------:R0:W3:Y:S01]  /*02a0*/  SYNCS.EXCH.64 URZ, [UR8+0x8], UR4 ;  /* 0x00000804083f75b2 */ /* 0x0000e20008000100 */
[----:B------:R0:W4:Y:S01]  /*02b0*/  SYNCS.EXCH.64 URZ, [UR8+0x48], UR6 ;  /* 0x00004806083f75b2 */ /* 0x0001220008000100 */
[----:B------:R0:W0:Y:S01]  /*02c0*/  SYNCS.EXCH.64 URZ, [UR8+0x10], UR4 ;  /* 0x00001004083f75b2 */ /* 0x0000220008000100 */
        /* <DEDUP_REMOVED lines=11> */
[----:B------:R-:W-:Y:S01]  /*0380*/  NOP ;  /* 0x0000000000007918 */ /* 0x000fe20000000000 */
.L_x_3:
[----:B0-----:R-:W-:Y:S05]  /*0390*/  BSYNC B0 ;  /* 0x0000000000007941 */ /* 0x001fea0003800000 */
.L_x_2:
[----:B------:R-:W0:Y:S01]  /*03a0*/  S2UR UR8, SR_CTAID.X ;  /* 0x00000000000879c3 */ /* 0x000e220000002500 */
[----:B------:R-:W-:Y:S01]  /*03b0*/  SHF.R.S32.HI R5, RZ, 0x1f, R4 ;  /* 0x0000001fff057819 */ /* 0x000fe20000011404 */
[----:B------:R-:W5:Y:S01]  /*03c0*/  SHFL.IDX PT, R0, R0, RZ, 0x1f ;  /* 0x00001fff00007589 */ /* 0x000f6200000e0000 */
[----:B------:R-:W-:Y:S02]  /*03d0*/  ELECT P0, URZ, PT ;  /* 0x00000000003f782f */ /* 0x000fe40003800000 */
[----:B------:R-:W-:Y:S01]  /*03e0*/  IADD3 R14, R2, -0x1, RZ ;  /* 0xffffffff020e7810 */ /* 0x000fe20007ffe0ff */
[----:B------:R-:W-:Y:S01]  /*03f0*/  ULDC UR4, c[0x0][0x150] ;  /* 0x0000540000047ab9 */ /* 0x000fe20000000800 */
[----:B------:R-:W-:Y:S01]  /*0400*/  LEA.HI R5, R5, R4, RZ, 0x7 ;  /* 0x0000000405057211 */ /* 0x000fe200078f38ff */
[----:B------:R-:W1:Y:S01]  /*0410*/  S2R R12, SR_CTAID.Y ;  /* 0x00000000000c7919 */ /* 0x000e620000002600 */
[----:B------:R-:W2:Y:S01]  /*0420*/  LDC R11, c[0x0][0x144] ;  /* 0x00005100ff0b7b82 */ /* 0x000ea20000000800 */
[----:B------:R-:W-:Y:S01]  /*0430*/  NOP ;  /* 0x0000000000007918 */ /* 0x000fe20000000000 */
[----:B------:R-:W-:Y:S01]  /*0440*/  LOP3.LUT R5, R5, 0xffffff80, RZ, 0xc0, !PT ;  /* 0xffffff8005057812 */ /* 0x000fe200078ec0ff */
[----:B------:R-:W-:Y:S01]  /*0450*/  NOP ;  /* 0x0000000000007918 */ /* 0x000fe20000000000 */
[----:B------:R-:W-:-:S02]  /*0460*/  ISETP.GE.U32.AND P5, PT, R14, 0x2, PT ;  /* 0x000000020e00780c */ /* 0x000fc40003fa6070 */
[----:B------:R-:W-:Y:S01]  /*0470*/  ISETP.NE.AND P2, PT, R2, RZ, PT ;  /* 0x000000ff0200720c */ /* 0x000fe20003f45270 */
[----:B------:R-:W-:Y:S01]  /*0480*/  IMAD.IADD R5, R4, 0x1, -R5 ;  /* 0x0000000104057824 */ /* 0x000fe200078e0a05 */
[----:B------:R-:W3:Y:S04]  /*0490*/  LDC R15, c[0x0][0x148] ;  /* 0x00005200ff0f7b82 */ /* 0x000ee80000000800 */
[----:B------:R-:W-:Y:S02]  /*04a0*/  SHF.R.S32.HI R8, RZ, 0x1f, R5 ;  /* 0x0000001fff087819 */ /* 0x000fe40000011405 */
[----:B------:R-:W-:Y:S02]  /*04b0*/  LOP3.LUT P6, RZ, R5, 0x7, RZ, 0xc0, !PT ;  /* 0x0000000705ff7812 */ /* 0x000fe400078cc0ff */
[----:B0-----:R-:W-:-:S02]  /*04c0*/  I2FP.F32.U32 R7, UR8 ;  /* 0x0000000800077c45 */ /* 0x001fc40008201000 */
[----:B------:R-:W-:Y:S02]  /*04d0*/  LEA.HI R8, R8, R5, RZ, 0x3 ;  /* 0x0000000508087211 */ /* 0x000fe400078f18ff */
[----:B-----5:R-:W-:Y:S01]  /*04e0*/  ISETP.NE.OR P0, PT, R0, RZ, !P0 ;  /* 0x000000ff0000720c */ /* 0x020fe20004705670 */
[----:B------:R-:W-:Y:S01]  /*04f0*/  FMUL R9, R7, UR4 ;  /* 0x0000000407097c20 */ /* 0x000fe20008400000 */
[--C-:B------:R-:W-:Y:S01]  /*0500*/  SHF.R.S32.HI R0, RZ, 0x3, R8.reuse ;  /* 0x00000003ff007819 */ /* 0x100fe20000011408 */
[----:B------:R-:W-:Y:S01]  /*0510*/  ULDC UR4, c[0x0][0x154] ;  /* 0x0000550000047ab9 */ /* 0x000fe20000000800 */
[----:B------:R-:W-:Y:S02]  /*0520*/  SHF.R.S32.HI R7, RZ, 0x1f, R8 ;  /* 0x0000001fff077819 */ /* 0x000fe40000011408 */
[----:B------:R-:W-:Y:S01]  /*0530*/  SHF.R.S32.HI R8, RZ, 0x1f, R3 ;  /* 0x0000001fff087819 */ /* 0x000fe20000011403 */
[----:B------:R-:W0:Y:S01]  /*0540*/  F2I.U32.TRUNC.NTZ R9, R9 ;  /* 0x0000000900097305 */ /* 0x000e22000020f000 */
[----:B------:R-:W-:-:S02]  /*0550*/  LEA.HI R7, R7, R0, RZ, 0x2 ;  /* 0x0000000007077211 */ /* 0x000fc400078f10ff */
[----:B------:R-:W-:Y:S02]  /*0560*/  LEA.HI R8, R8, R3, RZ, 0x2 ;  /* 0x0000000308087211 */ /* 0x000fe400078f10ff */
[----:B------:R-:W-:Y:S01]  /*0570*/  LOP3.LUT R7, R7, 0xfffffffc, RZ, 0xc0, !PT ;  /* 0xfffffffc07077812 */ /* 0x000fe200078ec0ff */
[----:B------:R-:W-:Y:S01]  /*0580*/  VOTEU.ALL UP0, P0 ;  /* 0x00000000003f7886 */ /* 0x000fe20000000000 */
[----:B------:R-:W-:Y:S01]  /*0590*/  LOP3.LUT R8, R8, 0x3ffffffc, RZ, 0xc0, !PT ;  /* 0x3ffffffc08087812 */ /* 0x000fe200078ec0ff */
[----:B------:R-:W-:Y:S02]  /*05a0*/  VOTEU.ALL UP1, P0 ;  /* 0x00000000003f7886 */ /* 0x000fe40000020000 */
[----:B------:R-:W-:Y:S01]  /*05b0*/  IMAD.IADD R7, R0, 0x1, -R7 ;  /* 0x0000000100077824 */ /* 0x000fe200078e0a07 */
[----:B------:R-:W5:Y:S01]  /*05c0*/  @!UP0 S2UR UR7, SR_CgaCtaId ;  /* 0x00000000000789c3 */ /* 0x000f620000008800 */
[----:B------:R-:W-:Y:S01]  /*05d0*/  IMAD.IADD R8, R3, 0x1, -R8 ;  /* 0x0000000103087824 */ /* 0x000fe200078e0a08 */
[----:B------:R-:W-:Y:S01]  /*05e0*/  SHF.R.S32.HI R3, RZ, 0x1f, R6 ;  /* 0x0000001fff037819 */ /* 0x000fe20000011406 */
[----:B------:R-:W-:Y:S01]  /*05f0*/  @!UP0 UMOV UR6, 0x400 ;  /* 0x0000040000068882 */ /* 0x000fe20000000000 */
[----:B0-----:R-:W-:-:S02]  /*0600*/  IMAD.MOV R0, RZ, RZ, -R9 ;  /* 0x000000ffff007224 */ /* 0x001fc400078e0a09 */
[----:B------:R-:W-:Y:S01]  /*0610*/  IMAD R7, R8, 0x4, R7 ;  /* 0x0000000408077824 */ /* 0x000fe200078e0207 */
[----:B-1----:R-:W-:Y:S01]  /*0620*/  I2FP.F32.U32 R8, R12 ;  /* 0x0000000c00087245 */ /* 0x002fe20000201000 */
[----:B------:R-:W0:Y:S01]  /*0630*/  LDC R9, c[0x0][0x140] ;  /* 0x00005000ff097b82 */ /* 0x000e220000000800 */
[----:B--2---:R-:W-:Y:S01]  /*0640*/  IMAD R11, R11, R0, UR8 ;  /* 0x000000080b0b7e24 */ /* 0x004fe2000f8e0200 */
[----:B------:R-:W-:Y:S02]  /*0650*/  LEA.HI R3, R3, R6, RZ, 0x2 ;  /* 0x0000000603037211 */ /* 0x000fe400078f10ff */
[----:B------:R-:W-:Y:S01]  /*0660*/  LEA.HI R0, R7, R7, RZ, 0x1 ;  /* 0x0000000707007211 */ /* 0x000fe200078f08ff */
[----:B------:R-:W-:Y:S01]  /*0670*/  FMUL R8, R8, UR4 ;  /* 0x0000000408087c20 */ /* 0x000fe20008400000 */
[----:B------:R-:W-:Y:S01]  /*0680*/  LOP3.LUT R3, R3, 0xfffffffc, RZ, 0xc0, !PT ;  /* 0xfffffffc03037812 */ /* 0x000fe200078ec0ff */
[----:B------:R-:W-:Y:S01]  /*0690*/  UMOV UR4, 0x20 ;  /* 0x0000002000047882 */ /* 0x000fe20000000000 */
[----:B------:R-:W-:Y:S01]  /*06a0*/  LOP3.LUT R0, R0, 0xfffffffe, RZ, 0xc0, !PT ;  /* 0xfffffffe00007812 */ /* 0x000fe200078ec0ff */
[----:B------:R-:W-:-:S04]  /*06b0*/  @!UP0 UIADD3 UR4, -UR4, 0x100000, URZ ;  /* 0x0010000004048890 */ /* 0x000fc8000fffe13f */
[----:B------:R-:W-:Y:S02]  /*06c0*/  @!UP0 USHF.L.U32 UR5, UR4, 0xb, URZ ;  /* 0x0000000b04058899 */ /* 0x000fe4000800063f */
[----:B------:R-:W-:Y:S01]  /*06d0*/  @!UP0 USHF.L.U32 UR4, UR4, 0x1, URZ ;  /* 0x0000000104048899 */ /* 0x000fe2000800063f */
[----:B------:R-:W1:Y:S01]  /*06e0*/  F2I.U32.TRUNC.NTZ R8, R8 ;  /* 0x0000000800087305 */ /* 0x000e62000020f000 */
[----:B------:R-:W-:Y:S02]  /*06f0*/  IMAD.IADD R6, R6, 0x1, -R3 ;  /* 0x0000000106067824 */ /* 0x000fe400078e0a03 */
[C---:B------:R-:W-:Y:S01]  /*0700*/  IMAD.IADD R0, R7.reuse, 0x1, -R0 ;  /* 0x0000000107007824 */ /* 0x040fe200078e0a00 */
[----:B-----5:R-:W-:Y:S02]  /*0710*/  @!UP0 ULEA UR6, UR7, UR6, 0x18 ;  /* 0x0000000607068291 */ /* 0x020fe4000f8ec03f */
[----:B------:R-:W-:Y:S01]  /*0720*/  ISETP.NE.AND P4, PT, R6, 0x3, PT ;  /* 0x000000030600780c */ /* 0x000fe20003f85270 */
[----:B------:R-:W-:Y:S01]  /*0730*/  VOTEU.ALL UP0, P0 ;  /* 0x00000000003f7886 */ /* 0x000fe20000000000 */
[----:B------:R-:W-:Y:S01]  /*0740*/  ISETP.NE.AND P3, PT, R0, R11, PT ;  /* 0x0000000b0000720c */ /* 0x000fe20003f65270 */
[----:B------:R-:W-:Y:S01]  /*0750*/  IMAD.SHL.U32 R0, R7, 0x4, RZ ;  /* 0x0000000407007824 */ /* 0x000fe200078e00ff */
[----:B------:R-:W-:-:S02]  /*0760*/  ISETP.EQ.OR P0, PT, R6, RZ, !P4 ;  /* 0x000000ff0600720c */ /* 0x000fc40006702670 */
[----:B0-----:R-:W-:Y:S02]  /*0770*/  ISETP.EQ.U32.AND P1, PT, R9, 0x1, PT ;  /* 0x000000010900780c */ /* 0x001fe40003f22070 */
[----:B------:R-:W-:Y:S01]  /*0780*/  LOP3.LUT R9, R7, 0xc, R0, 0x78, !PT ;  /* 0x0000000c07097812 */ /* 0x000fe200078e7800 */
[----:B-1----:R-:W-:Y:S01]  /*0790*/  IMAD.MOV R22, RZ, RZ, -R8 ;  /* 0x000000ffff167224 */ /* 0x002fe200078e0a08 */
[----:B------:R-:W-:Y:S01]  /*07a0*/  ISETP.EQ.AND P0, PT, R2, RZ, P0 ;  /* 0x000000ff0200720c */ /* 0x000fe20000702270 */
[----:B------:R-:W0:Y:S02]  /*07b0*/  FENCE.VIEW.ASYNC.S ;  /* 0x00000000000073c6 */ /* 0x000e240000000000 */
[----:B0-----:R0:W1:Y:S01]  /*07c0*/  @!UP0 SYNCS.EXCH.64 URZ, [UR6+0x90], UR4 ;  /* 0x00009004063f85b2 */ /* 0x0010620008000100 */
[----:B------:R-:W-:Y:S01]  /*07d0*/  IMAD.MOV.U32 R8, RZ, RZ, 0x1 ;  /* 0x00000001ff087424 */ /* 0x000fe200078e00ff */
[----:B------:R-:W-:Y:S01]  /*07e0*/  @P3 LEA.HI R0, R9, R9, RZ, 0x1 ;  /* 0x0000000909003211 */ /* 0x000fe200078f08ff */
[----:B---3--:R-:W-:Y:S01]  /*07f0*/  IMAD R3, R15, R22, R12 ;  /* 0x000000160f037224 */ /* 0x008fe200078e020c */
[----:B------:R-:W-:-:S02]  /*0800*/  SEL R5, RZ, 0x1, !P0 ;  /* 0x00000001ff057807 */ /* 0x000fc40004000000 */
[----:B------:R-:W-:Y:S02]  /*0810*/  @P3 SHF.R.S32.HI R0, RZ, 0x1, R0 ;  /* 0x00000001ff003819 */ /* 0x000fe40000011400 */
[----:B------:R-:W-:Y:S02]  /*0820*/  ISETP.LT.U32.AND P0, PT, R9, 0x2, !P6 ;  /* 0x000000020900780c */ /* 0x000fe40007701070 */
[----:B------:R-:W-:Y:S02]  /*0830*/  @P3 ISETP.NE.AND P4, PT, R0, R3, PT ;  /* 0x000000030000320c */ /* 0x000fe40003f85270 */
[----:B------:R-:W-:Y:S02]  /*0840*/  SEL R5, R5, 0x2, P5 ;  /* 0x0000000205057807 */ /* 0x000fe40002800000 */
[----:B------:R-:W-:Y:S01]  /*0850*/  SEL R7, RZ, 0x1, !P0 ;  /* 0x00000001ff077807 */ /* 0x000fe20004000000 */
[----:B------:R0:W2:Y:S01]  /*0860*/  @!UP1 SYNCS.EXCH.64 URZ, [UR6+0x98], UR4 ;  /* 0x00009804063f95b2 */ /* 0x0000a20008000100 */
[----:B------:R-:W-:Y:S01]  /*0870*/  @P3 SEL R8, RZ, 0x1, P4 ;  /* 0x00000001ff083807 */ /* 0x000fe20002000000 */
[----:B------:R-:W-:Y:S01]  /*0880*/  NOP ;  /* 0x0000000000007918 */ /* 0x000fe20000000000 */
[----:B------:R-:W-:Y:S05]  /*0890*/  @!P1 BRA `(.L_x_4) ;  /* 0x0000000000089947 */ /* 0x000fea0003800000 */
[----:B-12-4-:R-:W-:Y:S01]  /*08a0*/  UCGABAR_ARV ;  /* 0x00000000000079c7 */ /* 0x016fe20008000000 */
[----:B------:R-:W-:Y:S05]  /*08b0*/  BRA `(.L_x_5) ;  /* 0x0000000000047947 */ /* 0x000fea0003800000 */
.L_x_4:
[----:B-12-4-:R-:W-:Y:S01]  /*08c0*/  NOP ;  /* 0x0000000000007918 */ /* 0x016fe20000000000 */
.L_x_5:
[----:B------:R-:W1:Y:S01]  /*08d0*/  LDC R0, c[0x0][0x75c] ;  /* 0x0001d700ff007b82 */ /* 0x000e620000000800 */
[----:B------:R-:W-:Y:S01]  /*08e0*/  IMAD.U32 R2, RZ, RZ, UR8 ;  /* 0x00000008ff027e24 */ /* 0x000fe2000f8e00ff */
[----:B------:R-:W-:Y:S01]  /*08f0*/  LOP3.LUT R91, R91, 0xfffff7ff, RZ, 0xc0, !PT ;  /* 0xfffff7ff5b5b7812 */ /* 0x000fe200078ec0ff */
[----:B------:R-:W-:Y:S01]  /*0900*/  IMAD.MOV.U32 R3, RZ, RZ, RZ ;  /* 0x000000ffff037224 */ /* 0x000fe200078e00ff */
[----:B-1----:R-:W-:-:S13]  /*0910*/  ISETP.NE.AND P3, PT, R0, 0x1, PT ;  /* 0x000000010000780c */ /* 0x002fda0003f65270 */
[----:B------:R-:W1:Y:S01]  /*0920*/  @P3 LDC R19, c[0x0][0x10] ;  /* 0x00000400ff133b82 */ /* 0x000e620000000800 */
[----:B------:R-:W-:Y:S01]  /*0930*/  @P3 IMAD.MOV.U32 R13, RZ, RZ, RZ ;  /* 0x000000ffff0d3224 */ /* 0x000fe200078e00ff */
[----:B------:R-:W-:Y:S01]  /*0940*/  @P3 LOP3.LUT R91, R91, 0x800, RZ, 0xfc, !PT ;  /* 0x000008005b5b3812 */ /* 0x000fe200078efcff */
[----:B------:R-:W-:-:S05]  /*0950*/  @P3 IMAD.MOV.U32 R21, RZ, RZ, RZ ;  /* 0x000000ffff153224 */ /* 0x000fca00078e00ff */
[----:B------:R-:W2:Y:S01]  /*0960*/  @!P3 LDC R17, c[0x0][0xc] ;  /* 0x00000300ff11bb82 */ /* 0x000ea20000000800 */
[----:B-1----:R-:W-:-:S04]  /*0970*/  @P3 IMAD.WIDE.U32 R18, R19, UR8, R12 ;  /* 0x0000000813123c25 */ /* 0x002fc8000f8e000c */
[----:B--2---:R-:W-:-:S04]  /*0980*/  @!P3 IMAD.WIDE.U32 R16, R12, R17, R2 ;  /* 0x000000110c10b225 */ /* 0x004fc800078e0002 */
[----:B------:R-:W-:Y:S02]  /*0990*/  @P3 IMAD.MOV.U32 R2, RZ, RZ, R18 ;  /* 0x000000ffff023224 */ /* 0x000fe400078e0012 */
[----:B------:R-:W-:Y:S02]  /*09a0*/  @P3 IMAD.IADD R3, R19, 0x1, R21 ;  /* 0x0000000113033824 */ /* 0x000fe400078e0215 */
[----:B------:R-:W-:Y:S02]  /*09b0*/  @!P3 IMAD.MOV.U32 R2, RZ, RZ, R16 ;  /* 0x000000ffff02b224 */ /* 0x000fe400078e0010 */
[----:B------:R-:W-:Y:S01]  /*09c0*/  @!P3 IMAD.MOV.U32 R3, RZ, RZ, R17 ;  /* 0x000000ffff03b224 */ /* 0x000fe200078e0011 */
[----:B------:R-:W-:Y:S06]  /*09d0*/  @!P1 BRA `(.L_x_6) ;  /* 0x00000000000c9947 */ /* 0x000fec0003800000 */
[----:B------:R-:W-:Y:S01]  /*09e0*/  UCGABAR_WAIT ;  /* 0x0000000000007dc7 */ /* 0x000fe20008000000 */
[----:B------:R-:W-:Y:S01]  /*09f0*/  CCTL.IVALL ;  /* 0x00000000ff00798f */ /* 0x000fe20002000000 */
[----:B------:R-:W-:Y:S05]  /*0a00*/  BRA `(.L_x_7) ;  /* 0x0000000000047947 */ /* 0x000fea0003800000 */
.L_x_6:
[----:B------:R-:W-:Y:S06]  /*0a10*/  BAR.SYNC.DEFER_BLOCKING 0x0 ;  /* 0x0000000000007b1d */ /* 0x000fec0000010000 */
.L_x_7:
[----:B------:R-:W-:Y:S05]  /*0a20*/  @!P2 BRA `(.L_x_8) ;  /* 0x000000700028a947 */ /* 0x000fea0003800000 */
[----:B------:R-:W-:-:S13]  /*0a30*/  ISETP.GT.U32.AND P0, PT, R14, 0x1, PT ;  /* 0x000000010e00780c */ /* 0x000fda0003f04070 */
[----:B0-----:R-:W-:Y:S05]  /*0a40*/  @P0 EXIT ;  /* 0x000000000000094d */ /* 0x001fea0003800000 */
[----:B------:R-:W-:Y:S01]  /*0a50*/  ULDC.64 UR4, c[0x0][0x750] ;  /* 0x0001d40000047ab9 */ /* 0x000fe20000000a00 */
[----:B------:R-:W-:Y:S01]  /*0a60*/  PRMT R17, RZ, 0x7610, R17 ;  /* 0x00007610ff117816 */ /* 0x000fe20000000011 */
[----:B------:R-:W-:Y:S01]  /*0a70*/  IMAD.MOV.U32 R16, RZ, RZ, -0x1 ;  /* 0xffffffffff107424 */ /* 0x000fe200078e00ff */
[----:B------:R-:W-:Y:S01]  /*0a80*/  ISETP.GE.U32.AND P0, PT, R2, UR4, PT ;  /* 0x0000000402007c0c */ /* 0x000fe2000bf06070 */
[----:B------:R-:W-:Y:S01]  /*0a90*/  IMAD.MOV.U32 R6, RZ, RZ, -0x1 ;  /* 0xffffffffff067424 */ /* 0x000fe200078e00ff */
[----:B------:R-:W-:Y:S02]  /*0aa0*/  MOV R14, 0xffffffff ;  /* 0xffffffff000e7802 */ /* 0x000fe40000000f00 */
[----:B------:R-:W-:-:S13]  /*0ab0*/  ISETP.GE.U32.AND.EX P0, PT, R3, UR5, PT, P0 ;  /* 0x0000000503007c0c */ /* 0x000fda000bf06100 */
[----:B------:R-:W-:Y:S05]  /*0ac0*/  @P0 BRA `(.L_x_9) ;  /* 0x0000000400280947 */ /* 0x000fea0003800000 */
[----:B------:R-:W0:Y:S01]  /*0ad0*/  LDC.64 R24, c[0x0][0x728] ;  /* 0x0001ca00ff187b82 */ /* 0x000e220000000a00 */
[----:B------:R-:W-:Y:S02]  /*0ae0*/  IMAD.MOV.U32 R16, RZ, RZ, R2 ;  /* 0x000000ffff107224 */ /* 0x000fe400078e0002 */
[----:B------:R-:W-:-:S05]  /*0af0*/  IMAD.MOV.U32 R17, RZ, RZ, R3 ;  /* 0x000000ffff117224 */ /* 0x000fca00078e0003 */
[----:B------:R-:W1:Y:S08]  /*0b00*/  LDC R6, c[0x0][0x730] ;  /* 0x0001cc00ff067b82 */ /* 0x000e700000000800 */
[----:B------:R-:W2:Y:S01]  /*0b10*/  LDC.64 R26, c[0x0][0x720] ;  /* 0x0001c800ff1a7b82 */ /* 0x000ea20000000a00 */
[----:B0-----:R-:W-:-:S04]  /*0b20*/  ISETP.NE.U32.AND P0, PT, R24, RZ, PT ;  /* 0x000000ff1800720c */ /* 0x001fc80003f05070 */
[----:B------:R-:W-:-:S13]  /*0b30*/  ISETP.NE.AND.EX P0, PT, R25, RZ, PT, P0 ;  /* 0x000000ff1900720c */ /* 0x000fda0003f05300 */
[----:B-12---:R-:W-:Y:S05]  /*0b40*/  @!P0 BRA `(.L_x_10) ;  /* 0x0000000000288947 */ /* 0x006fea0003800000 */
[----:B------:R-:W0:Y:S02]  /*0b50*/  LDC R21, c[0x0][0x734] ;  /* 0x0001cd00ff157b82 */ /* 0x000e240000000800 */
[----:B0-----:R-:W-:-:S05]  /*0b60*/  IADD3 R21, P0, R2, R21, RZ ;  /* 0x0000001502157210 */ /* 0x001fca0007f1e0ff */
[----:B------:R-:W-:-:S04]  /*0b70*/  IMAD.X R23, RZ, RZ, R3, P0 ;  /* 0x000000ffff177224 */ /* 0x000fc800000e0603 */
[----:B------:R-:W-:-:S04]  /*0b80*/  IMAD.WIDE.U32 R16, R23, R24, RZ ;  /* 0x0000001817107225 */ /* 0x000fc800078e00ff */
[----:B------:R-:W-:-:S04]  /*0b90*/  IMAD.WIDE.U32 R18, P0, R21, R25, R16 ;  /* 0x0000001915127225 */ /* 0x000fc80007800010 */
[----:B------:R-:W-:-:S04]  /*0ba0*/  IMAD.WIDE.U32 R16, R21, R24, RZ ;  /* 0x0000001815107225 */ /* 0x000fc800078e00ff */
[----:B------:R-:W-:Y:S01]  /*0bb0*/  IMAD.X R21, RZ, RZ, RZ, P0 ;  /* 0x000000ffff157224 */ /* 0x000fe200000e06ff */
[----:B------:R-:W-:Y:S01]  /*0bc0*/  IADD3 RZ, P0, R17, R18, RZ ;  /* 0x0000001211ff7210 */ /* 0x000fe20007f1e0ff */
[----:B------:R-:W-:-:S04]  /*0bd0*/  IMAD.MOV.U32 R20, RZ, RZ, R19 ;  /* 0x000000ffff147224 */ /* 0x000fc800078e0013 */
[----:B------:R-:W-:-:S08]  /*0be0*/  IMAD.WIDE.U32.X R16, R23, R25, R20, P0 ;  /* 0x0000001917107225 */ /* 0x000fd000000e0414 */
.L_x_10:
[----:B------:R-:W0:Y:S01]  /*0bf0*/  LDC.64 R24, c[0x0][0x740] ;  /* 0x0001d000ff187b82 */ /* 0x000e220000000a00 */
[--C-:B------:R-:W-:Y:S01]  /*0c00*/  SHF.R.U64 R30, R16, R6, R17.reuse ;  /* 0x00000006101e7219 */ /* 0x100fe20000001211 */
[----:B------:R-:W-:Y:S01]  /*0c10*/  IMAD R32, R15, R22, R12 ;  /* 0x000000160f207224 */ /* 0x000fe200078e020c */
[----:B------:R-:W-:Y:S02]  /*0c20*/  SHF.R.U32.HI R6, RZ, R6, R17 ;  /* 0x00000006ff067219 */ /* 0x000fe40000011611 */
[----:B------:R-:W-:-:S03]  /*0c30*/  IADD3 R13, P0, RZ, -R30, RZ ;  /* 0x8000001eff0d7210 */ /* 0x000fc60007f1e0ff */
[----:B------:R-:W1:Y:S02]  /*0c40*/  LDC R14, c[0x0][0x718] ;  /* 0x0001c600ff0e7b82 */ /* 0x000e640000000800 */
[----:B------:R-:W-:-:S04]  /*0c50*/  IMAD.X R17, RZ, RZ, ~R6, P0 ;  /* 0x000000ffff117224 */ /* 0x000fc800000e0e06 */
[-C--:B------:R-:W-:Y:S02]  /*0c60*/  IMAD R6, R17, R26.reuse, RZ ;  /* 0x0000001a11067224 */ /* 0x080fe400078e02ff */
[----:B------:R-:W2:Y:S01]  /*0c70*/  LDC R19, c[0x0][0x708] ;  /* 0x0001c200ff137b82 */ /* 0x000ea20000000800 */
[----:B------:R-:W-:-:S04]  /*0c80*/  IMAD.WIDE.U32 R16, R13, R26, R2 ;  /* 0x0000001a0d107225 */ /* 0x000fc800078e0002 */
[----:B------:R-:W-:Y:S02]  /*0c90*/  IMAD R13, R13, R27, R6 ;  /* 0x0000001b0d0d7224 */ /* 0x000fe400078e0206 */
[----:B------:R-:W-:Y:S01]  /*0ca0*/  IMAD.MOV.U32 R27, RZ, RZ, 0x1 ;  /* 0x00000001ff1b7424 */ /* 0x000fe200078e00ff */
[----:B------:R-:W3:Y:S01]  /*0cb0*/  LDC R20, c[0x0][0x758] ;  /* 0x0001d600ff147b82 */ /* 0x000ee20000000800 */
[----:B0-----:R-:W-:Y:S01]  /*0cc0*/  ISETP.NE.U32.AND P0, PT, R24, RZ, PT ;  /* 0x000000ff1800720c */ /* 0x001fe20003f05070 */
[----:B------:R-:W-:Y:S01]  /*0cd0*/  IMAD.IADD R13, R17, 0x1, R13 ;  /* 0x00000001110d7824 */ /* 0x000fe200078e020d */
[----:B------:R-:W-:Y:S02]  /*0ce0*/  MOV R17, 0xffffffff ;  /* 0xffffffff00117802 */ /* 0x000fe40000000f00 */
[----:B------:R-:W-:-:S03]  /*0cf0*/  ISETP.NE.AND.EX P0, PT, R25, RZ, PT, P0 ;  /* 0x000000ff1900720c */ /* 0x000fc60003f05300 */
[----:B------:R-:W0:Y:S01]  /*0d00*/  LDC R23, c[0x0][0x700] ;  /* 0x0001c000ff177b82 */ /* 0x000e220000000800 */
[-CC-:B-1----:R-:W-:Y:S02]  /*0d10*/  SHF.R.U64 R21, R16, R14.reuse, R13.reuse ;  /* 0x0000000e10157219 */ /* 0x182fe4000000120d */
[----:B------:R-:W-:-:S05]  /*0d20*/  SHF.R.U32.HI R6, RZ, R14, R13 ;  /* 0x0000000eff067219 */ /* 0x000fca000001160d */
[----:B------:R-:W1:Y:S01]  /*0d30*/  LDC R26, c[0x0][0x748] ;  /* 0x0001d200ff1a7b82 */ /* 0x000e620000000800 */
[-CC-:B--2---:R-:W-:Y:S02]  /*0d40*/  SHF.R.U64 R31, R21, R19.reuse, R6.reuse ;  /* 0x00000013151f7219 */ /* 0x184fe40000001206 */
[----:B------:R-:W-:-:S05]  /*0d50*/  SHF.R.U32.HI R13, RZ, R19, R6 ;  /* 0x00000013ff0d7219 */ /* 0x000fca0000011606 */
[----:B------:R-:W2:Y:S01]  /*0d60*/  LDC R28, c[0x0][0x738] ;  /* 0x0001ce00ff1c7b82 */ /* 0x000ea20000000800 */
[-CC-:B---3--:R-:W-:Y:S02]  /*0d70*/  SHF.R.U64 R22, R31, R20.reuse, R13.reuse ;  /* 0x000000141f167219 */ /* 0x188fe4000000120d */
[-C--:B------:R-:W-:Y:S02]  /*0d80*/  SHF.L.U32 R6, R17, R20.reuse, RZ ;  /* 0x0000001411067219 */ /* 0x080fe400000006ff */
[----:B------:R-:W-:Y:S01]  /*0d90*/  SHF.R.U32.HI R13, RZ, R20, R13 ;  /* 0x00000014ff0d7219 */ /* 0x000fe2000001160d */
[----:B------:R-:W-:Y:S01]  /*0da0*/  IMAD.MOV.U32 R12, RZ, RZ, R22 ;  /* 0x000000ffff0c7224 */ /* 0x000fe200078e0016 */
[----:B------:R-:W-:Y:S01]  /*0db0*/  LOP3.LUT R18, RZ, R6, RZ, 0x33, !PT ;  /* 0x00000006ff127212 */ /* 0x000fe200078e33ff */
[----:B------:R-:W3:Y:S01]  /*0dc0*/  LDC R29, c[0x0][0x710] ;  /* 0x0001c400ff1d7b82 */ /* 0x000ee20000000800 */
[----:B------:R-:W-:Y:S05]  /*0dd0*/  @!P0 BRA `(.L_x_11) ;  /* 0x0000000000288947 */ /* 0x000fea0003800000 */
[----:B------:R-:W4:Y:S02]  /*0de0*/  LDC R17, c[0x0][0x74c] ;  /* 0x0001d300ff117b82 */ /* 0x000f240000000800 */
[----:B----4-:R-:W-:-:S05]  /*0df0*/  IADD3 R17, P0, R22, R17, RZ ;  /* 0x0000001116117210 */ /* 0x010fca0007f1e0ff */
        /* <DEDUP_REMOVED lines=8> */
.L_x_11:
[----:B-1----:R-:W-:Y:S01]  /*0e80*/  SHF.R.U64 R12, R12, R26, R13 ;  /* 0x0000001a0c0c7219 */ /* 0x002fe2000000120d */
[----:B0-----:R-:W-:Y:S01]  /*0e90*/  VIADD R14, R23, 0xffffffff ;  /* 0xffffffff170e7836 */ /* 0x001fe20000000000 */
[----:B------:R-:W-:Y:S01]  /*0ea0*/  SHF.L.U32 R6, R27, R20, RZ ;  /* 0x000000141b067219 */ /* 0x000fe200000006ff */
[----:B------:R-:W-:Y:S01]  /*0eb0*/  IMAD.MOV.U32 R17, RZ, RZ, 0x1 ;  /* 0x00000001ff117424 */ /* 0x000fe200078e00ff */
[----:B------:R-:W-:Y:S01]  /*0ec0*/  LOP3.LUT R13, R31, R18, RZ, 0xc0, !PT ;  /* 0x000000121f0d7212 */ /* 0x000fe200078ec0ff */
[----:B------:R-:W-:Y:S01]  /*0ed0*/  IMAD.MOV R15, RZ, RZ, -R12 ;  /* 0x000000ffff0f7224 */ /* 0x000fe200078e0a0c */
[----:B------:R-:W-:Y:S02]  /*0ee0*/  SEL R11, R11, R32, !P3 ;  /* 0x000000200b0b7207 */ /* 0x000fe40005800000 */
[----:B------:R-:W-:Y:S01]  /*0ef0*/  LOP3.LUT R14, R21, R14, RZ, 0xc0, !PT ;  /* 0x0000000e150e7212 */ /* 0x000fe200078ec0ff */
[----:B------:R-:W-:Y:S02]  /*0f00*/  IMAD R12, R6, R12, R13 ;  /* 0x0000000c060c7224 */ /* 0x000fe400078e020d */
[----:B--2---:R-:W-:-:S02]  /*0f10*/  IMAD R6, R15, R28, R22 ;  /* 0x0000001c0f067224 */ /* 0x004fc400078e0216 */
[----:B---3--:R-:W-:Y:S02]  /*0f20*/  IMAD R11, R12, R29, R11 ;  /* 0x0000001d0c0b7224 */ /* 0x008fe400078e020b */
[----:B------:R-:W-:-:S05]  /*0f30*/  IMAD R6, R6, R23, R14 ;  /* 0x0000001706067224 */ /* 0x000fca00078e020e */
[----:B------:R-:W-:Y:S02]  /*0f40*/  SEL R16, R6, R11, !P3 ;  /* 0x0000000b06107207 */ /* 0x000fe40005800000 */
[----:B------:R-:W-:Y:S02]  /*0f50*/  SEL R14, R11, R6, !P3 ;  /* 0x000000060b0e7207 */ /* 0x000fe40005800000 */
[----:B------:R-:W-:-:S07]  /*0f60*/  MOV R6, R30 ;  /* 0x0000001e00067202 */ /* 0x000fce0000000f00 */
.L_x_9:
[----:B------:R-:W-:-:S08]  /*0f70*/  NOP ;  /* 0x0000000000007918 */ /* 0x000fd00000000000 */
[----:B------:R-:W0:Y:S02]  /*0f80*/  USETMAXREG.TRY_ALLOC.CTAPOOL UP0, 0xe8 ;  /* 0x000000e8000079c8 */ /* 0x000e240008000600 */
[----:B0-----:R-:W-:-:S13]  /*0f90*/  PLOP3.LUT P0, PT, PT, PT, UP0, 0x80, 0x0 ;  /* 0x000000000000781c */ /* 0x001fda0003f0f008 */
[----:B------:R-:W-:Y:S05]  /*0fa0*/  @!P0 BRA `(.L_x_9) ;  /* 0xfffffffc00f08947 */ /* 0x000fea000383ffff */
[----:B------:R-:W-:Y:S01]  /*0fb0*/  ULDC.64 UR4, c[0x0][0x698] ;  /* 0x0001a60000047ab9 */ /* 0x000fe20000000a00 */
[----:B------:R-:W-:Y:S01]  /*0fc0*/  ULDC.64 UR16, c[0x0][0x208] ;  /* 0x0000820000107ab9 */ /* 0x000fe20000000a00 */
[----:B------:R-:W-:-:S04]  /*0fd0*/  ISETP.NE.U32.AND P0, PT, RZ, UR4, PT ;  /* 0x00000004ff007c0c */ /* 0x000fc8000bf05070 */
[----:B------:R-:W-:-:S13]  /*0fe0*/  ISETP.NE.AND.EX P0, PT, RZ, UR5, PT, P0 ;  /* 0x00000005ff007c0c */ /* 0x000fda000bf05300 */
[----:B------:R-:W-:Y:S05]  /*0ff0*/  @!P0 BRA `(.L_x_12) ;  /* 0x00000000001c8947 */ /* 0x000fea0003800000 */
[----:B------:R-:W0:Y:S02]  /*1000*/  LDC.64 R12, c[0x0][0x698] ;  /* 0x0001a600ff0c7b82 */ /* 0x000e240000000a00 */
[----:B0-----:R-:W2:Y:S02]  /*1010*/  LDG.E.64 R12, desc[UR16][R12.64] ;  /* 0x000000100c0c7981 */ /* 0x001ea4000c1e1b00 */
[----:B--2---:R-:W-:-:S04]  /*1020*/  ISETP.NE.U32.AND P0, PT, R12, RZ, PT ;  /* 0x000000ff0c00720c */ /* 0x004fc80003f05070 */
[----:B------:R-:W-:-:S13]  /*1030*/  ISETP.NE.AND.EX P0, PT, R13, RZ, PT, P0 ;  /* 0x000000ff0d00720c */ /* 0x000fda0003f05300 */
[----:B------:R-:W-:Y:S05]  /*1040*/  @!P0 BRA `(.L_x_12) ;  /* 0x0000000000088947 */ /* 0x000fea0003800000 */
[----:B------:R0:W5:Y:S01]  /*1050*/  LD.E R11, desc[UR16][R12.64] ;  /* 0x000000100c0b7980 */ /* 0x000162000c101900 */
[----:B------:R-:W-:Y:S05]  /*1060*/  BRA `(.L_x_13) ;  /* 0x0000000000207947 */ /* 0x000fea0003800000 */
.L_x_12:
[----:B------:R-:W-:Y:S02]  /*1070*/  ULDC.64 UR4, c[0x0][0x688] ;  /* 0x0001a20000047ab9 */ /* 0x000fe40000000a00 */
[----:B------:R-:W-:-:S04]  /*1080*/  ISETP.NE.U32.AND P0, PT, RZ, UR4, PT ;  /* 0x00000004ff007c0c */ /* 0x000fc8000bf05070 */
[----:B------:R-:W-:-:S13]  /*1090*/  ISETP.NE.AND.EX P0, PT, RZ, UR5, PT, P0 ;  /* 0x00000005ff007c0c */ /* 0x000fda000bf05300 */
[----:B------:R-:W-:Y:S05]  /*10a0*/  @!P0 BRA `(.L_x_14) ;  /* 0x00000000000c8947 */ /* 0x000fea0003800000 */
[----:B------:R-:W0:Y:S02]  /*10b0*/  LDC.64 R12, c[0x0][0x688] ;  /* 0x0001a200ff0c7b82 */ /* 0x000e240000000a00 */
[----:B0-----:R1:W5:Y:S01]  /*10c0*/  LDG.E R11, desc[UR16][R12.64] ;  /* 0x000000100c0b7981 */ /* 0x001362000c1e1900 */
[----:B------:R-:W-:Y:S05]  /*10d0*/  BRA `(.L_x_13) ;  /* 0x0000000000047947 */ /* 0x000fea0003800000 */
.L_x_14:
[----:B------:R-:W2:Y:S02]  /*10e0*/  LDC R11, c[0x0][0x680] ;  /* 0x0001a000ff0b7b82 */ /* 0x000ea40000000800 */
.L_x_13:
[----:B------:R-:W-:Y:S02]  /*10f0*/  ULDC.64 UR4, c[0x0][0x6a0] ;  /* 0x0001a80000047ab9 */ /* 0x000fe40000000a00 */
[----:B------:R-:W-:-:S04]  /*1100*/  ISETP.NE.U32.AND P0, PT, RZ, UR4, PT ;  /* 0x00000004ff007c0c */ /* 0x000fc8000bf05070 */
[----:B------:R-:W-:-:S13]  /*1110*/  ISETP.NE.AND.EX P0, PT, RZ, UR5, PT, P0 ;  /* 0x00000005ff007c0c */ /* 0x000fda000bf05300 */
[----:B------:R-:W-:Y:S05]  /*1120*/  @!P0 BRA `(.L_x_15) ;  /* 0x00000000001c8947 */ /* 0x000fea0003800000 */
[----:B01----:R-:W0:Y:S02]  /*1130*/  LDC.64 R12, c[0x0][0x6a0] ;  /* 0x0001a800ff0c7b82 */ /* 0x003e240000000a00 */
[----:B0-----:R-:W3:Y:S02]  /*1140*/  LDG.E.64 R12, desc[UR16][R12.64] ;  /* 0x000000100c0c7981 */ /* 0x001ee4000c1e1b00 */
[----:B---3--:R-:W-:-:S04]  /*1150*/  ISETP.NE.U32.AND P0, PT, R12, RZ, PT ;  /* 0x000000ff0c00720c */ /* 0x008fc80003f05070 */
[----:B------:R-:W-:-:S13]  /*1160*/  ISETP.NE.AND.EX P0, PT, R13, RZ, PT, P0 ;  /* 0x000000ff0d00720c */ /* 0x000fda0003f05300 */
[----:B------:R-:W-:Y:S05]  /*1170*/  @!P0 BRA `(.L_x_15) ;  /* 0x0000000000088947 */ /* 0x000fea0003800000 */
[----:B------:R0:W5:Y:S01]  /*1180*/  LD.E R88, desc[UR16][R12.64] ;  /* 0x000000100c587980 */ /* 0x000162000c101900 */
[----:B------:R-:W-:Y:S05]  /*1190*/  BRA `(.L_x_16) ;  /* 0x0000000000207947 */ /* 0x000fea0003800000 */
.L_x_15:
[----:B------:R-:W-:Y:S02]  /*11a0*/  ULDC.64 UR4, c[0x0][0x690] ;  /* 0x0001a40000047ab9 */ /* 0x000fe40000000a00 */
[----:B------:R-:W-:-:S04]  /*11b0*/  ISETP.NE.U32.AND P0, PT, RZ, UR4, PT ;  /* 0x00000004ff007c0c */ /* 0x000fc8000bf05070 */
[----:B------:R-:W-:-:S13]  /*11c0*/  ISETP.NE.AND.EX P0, PT, RZ, UR5, PT, P0 ;  /* 0x00000005ff007c0c */ /* 0x000fda000bf05300 */
[----:B------:R-:W-:Y:S05]  /*11d0*/  @!P0 BRA `(.L_x_17) ;  /* 0x00000000000c8947 */ /* 0x000fea0003800000 */
[----:B------:R-:W3:Y:S02]  /*11e0*/  LDC.64 R88, c[0x0][0x690] ;  /* 0x0001a400ff587b82 */ /* 0x000ee40000000a00 */
[----:B---3--:R3:W5:Y:S01]  /*11f0*/  LDG.E R88, desc[UR16][R88.64] ;  /* 0x0000001058587981 */ /* 0x008762000c1e1900 */
[----:B------:R-:W-:Y:S05]  /*1200*/  BRA `(.L_x_16) ;  /* 0x0000000000047947 */ /* 0x000fea0003800000 */
.L_x_17:
[----:B------:R-:W4:Y:S02]  /*1210*/  LDC R88, c[0x0][0x684] ;  /* 0x0001a100ff587b82 */ /* 0x000f240000000800 */
.L_x_16:
[----:B------:R-:W-:-:S13]  /*1220*/  LOP3.LUT P0, RZ, R17, 0xff, RZ, 0xc0, !PT ;  /* 0x000000ff11ff7812 */ /* 0x000fda000780c0ff */
[----:B------:R-:W-:Y:S05]  /*1230*/  @!P0 EXIT ;  /* 0x000000000000894d */ /* 0x000fea0003800000 */
[----:B------:R-:W-:Y:S01]  /*1240*/  ULDC UR4, c[0x0][0x28c] ;  /* 0x0000a30000047ab9 */ /* 0x000fe20000000800 */
[----:B------:R-:W-:Y:S01]  /*1250*/  LOP3.LUT R93, R5, 0x1, RZ, 0xfc, !PT ;  /* 0x00000001055d7812 */ /* 0x000fe200078efcff */
[----:B------:R-:W-:-:S04]  /*1260*/  UIADD3 UR4, UR4, 0x7f, URZ ;  /* 0x0000007f04047890 */ /* 0x000fc8000fffe03f */
[----:B------:R-:W-:-:S04]  /*1270*/  USHF.R.S32.HI UR5, URZ, 0x1f, UR4 ;  /* 0x0000001f3f057899 */ /* 0x000fc80008011404 */
[----:B------:R-:W-:-:S03]  /*1280*/  ULEA.HI UR5, UR5, UR4, URZ, 0x7 ;  /* 0x0000000405057291 */ /* 0x000fc6000f8f383f */
[----:B------:R-:W-:Y:S01]  /*1290*/  UMOV UR4, URZ ;  /* 0x0000003f00047c82 */ /* 0x000fe20008000000 */
[----:B------:R-:W-:-:S03]  /*12a0*/  USHF.R.S32.HI UR8, URZ, 0x7, UR5 ;  /* 0x000000073f087899 */ /* 0x000fc60008011405 */
[----:B------:R-:W-:-:S09]  /*12b0*/  UMOV UR5, URZ ;  /* 0x0000003f00057c82 */ /* 0x000fd20008000000 */
.L_x_156:
[----:B01----:R-:W-:Y:S01]  /*12c0*/  LOP3.LUT R12, R4, 0x80, RZ, 0xc0, !PT ;  /* 0x00000080040c7812 */ /* 0x003fe200078ec0ff */
[----:B------:R-:W-:Y:S01]  /*12d0*/  UMOV UR6, URZ ;  /* 0x0000003f00067c82 */ /* 0x000fe20008000000 */
[----:B------:R-:W-:Y:S01]  /*12e0*/  IMAD.MOV.U32 R90, RZ, RZ, RZ ;  /* 0x000000ffff5a7224 */ /* 0x000fe200078e00ff */
[----:B------:R-:W-:Y:S01]  /*12f0*/  MOV R106, RZ ;  /* 0x000000ff006a7202 */ /* 0x000fe20000000f00 */
[----:B------:R-:W-:Y:S01]  /*1300*/  IMAD.MOV.U32 R92, RZ, RZ, RZ ;  /* 0x000000ffff5c7224 */ /* 0x000fe200078e00ff */
[----:B------:R-:W-:Y:S01]  /*1310*/  SHF.R.U32.HI R13, RZ, 0x7, R12 ;  /* 0x00000007ff0d7819 */ /* 0x000fe2000001160c */
[----:B------:R-:W-:Y:S01]  /*1320*/  IMAD.MOV.U32 R94, RZ, RZ, RZ ;  /* 0x000000ffff5e7224 */ /* 0x000fe200078e00ff */
[----:B------:R-:W-:Y:S01]  /*1330*/  VIMNMX R12, RZ, UR8, PT ;  /* 0x00000008ff0c7c48 */ /* 0x000fe2000bfe0100 */
[----:B------:R-:W-:Y:S01]  /*1340*/  IMAD.MOV.U32 R96, RZ, RZ, RZ ;  /* 0x000000ffff607224 */ /* 0x000fe200078e00ff */
[----:B------:R-:W-:Y:S01]  /*1350*/  MOV R124, RZ ;  /* 0x000000ff007c7202 */ /* 0x000fe20000000f00 */
[----:B------:R-:W-:Y:S01]  /*1360*/  IMAD.MOV.U32 R98, RZ, RZ, RZ ;  /* 0x000000ffff627224 */ /* 0x000fe200078e00ff */
[----:B------:R-:W0:Y:S01]  /*1370*/  SHFL.IDX PT, R13, R13, RZ, 0x1f ;  /* 0x00001fff0d0d7589 */ /* 0x000e2200000e0000 */
[----:B------:R-:W-:Y:S01]  /*1380*/  IADD3 R12, -R12, UR8, RZ ;  /* 0x000000080c0c7c10 */ /* 0x000fe2000fffe1ff */
[----:B------:R-:W-:Y:S01]  /*1390*/  IMAD.MOV.U32 R100, RZ, RZ, RZ ;  /* 0x000000ffff647224 */ /* 0x000fe200078e00ff */
[----:B------:R-:W-:Y:S01]  /*13a0*/  MOV R142, RZ ;  /* 0x000000ff008e7202 */ /* 0x000fe20000000f00 */
[----:B------:R-:W-:Y:S01]  /*13b0*/  IMAD.MOV.U32 R102, RZ, RZ, RZ ;  /* 0x000000ffff667224 */ /* 0x000fe200078e00ff */
[----:B------:R-:W-:Y:S01]  /*13c0*/  ISETP.GE.AND P0, PT, R12, 0x1, PT ;  /* 0x000000010c00780c */ /* 0x000fe20003f06270 */
[----:B------:R-:W-:Y:S01]  /*13d0*/  IMAD.MOV.U32 R104, RZ, RZ, RZ ;  /* 0x000000ffff687224 */ /* 0x000fe200078e00ff */
[----:B------:R-:W-:Y:S01]  /*13e0*/  MOV R160, RZ ;  /* 0x000000ff00a07202 */ /* 0x000fe20000000f00 */
[----:B------:R-:W-:Y:S01]  /*13f0*/  IMAD.MOV.U32 R108, RZ, RZ, RZ ;  /* 0x000000ffff6c7224 */ /* 0x000fe200078e00ff */
[----:B------:R-:W-:Y:S01]  /*1400*/  MOV R178, RZ ;  /* 0x000000ff00b27202 */ /* 0x000fe20000000f00 */
[----:B------:R-:W-:Y:S01]  /*1410*/  IMAD.MOV.U32 R110, RZ, RZ, RZ ;  /* 0x000000ffff6e7224 */ /* 0x000fe200078e00ff */
[----:B------:R-:W-:Y:S01]  /*1420*/  MOV R196, RZ ;  /* 0x000000ff00c47202 */ /* 0x000fe20000000f00 */
[----:B------:R-:W-:Y:S01]  /*1430*/  IMAD.MOV.U32 R112, RZ, RZ, RZ ;  /* 0x000000ffff707224 */ /* 0x000fe200078e00ff */
[----:B------:R-:W-:Y:S01]  /*1440*/  CS2R R18, SRZ ;  /* 0x0000000000127805 */ /* 0x000fe2000001ff00 */
        /* <DEDUP_REMOVED lines=9> */
[----:B------:R-:W-:-:S02]  /*14e0*/  CS2R R64, SRZ ;  /* 0x0000000000407805 */ /* 0x000fc4000001ff00 */
[----:B0-----:R-:W-:Y:S01]  /*14f0*/  R2UR UR7, R13 ;  /* 0x000000000d0772ca */ /* 0x001fe200000e0000 */
        /* <DEDUP_REMOVED lines=37> */
[----:B---3--:R-:W-:Y:S01]  /*1750*/  CS2R R38, SRZ ;  /* 0x0000000000267805 */ /* 0x008fe2000001ff00 */
        /* <DEDUP_REMOVED lines=16> */
[----:B------:R-:W-:-:S02]  /*1860*/  IMAD.MOV.U32 R186, RZ, RZ, RZ ;  /* 0x000000ffffba7224 */ /* 0x000fc400078e00ff */
[----:B------:R-:W-:Y:S02]  /*1870*/  IMAD.MOV.U32 R188, RZ, RZ, RZ ;  /* 0x000000ffffbc7224 */ /* 0x000fe400078e00ff */
[----:B------:R-:W-:Y:S02]  /*1880*/  IMAD.MOV.U32 R190, RZ, RZ, RZ ;  /* 0x000000ffffbe7224 */ /* 0x000fe400078e00ff */
[----:B------:R-:W-:Y:S02]  /*1890*/  IMAD.MOV.U32 R192, RZ, RZ, RZ ;  /* 0x000000ffffc07224 */ /* 0x000fe400078e00ff */
[----:B------:R-:W-:Y:S02]  /*18a0*/  IMAD.MOV.U32 R194, RZ, RZ, RZ ;  /* 0x000000ffffc27224 */ /* 0x000fe400078e00ff */
[----:B------:R-:W-:Y:S02]  /*18b0*/  IMAD.MOV.U32 R198, RZ, RZ, RZ ;  /* 0x000000ffffc67224 */ /* 0x000fe400078e00ff */
[----:B------:R-:W-:-:S02]  /*18c0*/  IMAD.MOV.U32 R204, RZ, RZ, RZ ;  /* 0x000000ffffcc7224 */ /* 0x000fc400078e00ff */
[----:B------:R-:W-:Y:S02]  /*18d0*/  IMAD.MOV.U32 R206, RZ, RZ, RZ ;  /* 0x000000ffffce7224 */ /* 0x000fe400078e00ff */
[----:B------:R-:W-:Y:S02]  /*18e0*/  IMAD.MOV.U32 R208, RZ, RZ, RZ ;  /* 0x000000ffffd07224 */ /* 0x000fe400078e00ff */
[----:B------:R-:W-:Y:S02]  /*18f0*/  IMAD.MOV.U32 R210, RZ, RZ, RZ ;  /* 0x000000ffffd27224 */ /* 0x000fe400078e00ff */
[----:B------:R-:W-:Y:S02]  /*1900*/  IMAD.MOV.U32 R22, RZ, RZ, RZ ;  /* 0x000000ffff167224 */ /* 0x000fe400078e00ff */
[----:B----4-:R-:W-:Y:S02]  /*1910*/  IMAD.MOV.U32 R20, RZ, RZ, RZ ;  /* 0x000000ffff147224 */ /* 0x010fe400078e00ff */
[----:B------:R-:W-:Y:S01]  /*1920*/  IMAD.MOV.U32 R17, RZ, RZ, RZ ;  /* 0x000000ffff117224 */ /* 0x000fe200078e00ff */
[----:B------:R-:W-:Y:S06]  /*1930*/  @!P0 BRA `(.L_x_18) ;  /* 0x0000000800a08947 */ /* 0x000fec0003800000 */
[----:B------:R-:W0:Y:S01]  /*1940*/  S2UR UR10, SR_CgaCtaId ;  /* 0x00000000000a79c3 */ /* 0x000e220000008800 */
[----:B------:R-:W-:Y:S01]  /*1950*/  ULEA.HI UR6, UR7, UR7, URZ, 0x1 ;  /* 0x0000000707067291 */ /* 0x000fe2000f8f083f */
[----:B------:R-:W-:Y:S01]  /*1960*/  MOV R90, RZ ;  /* 0x000000ff005a7202 */ /* 0x000fe20000000f00 */
[----:B------:R-:W-:Y:S01]  /*1970*/  UMOV UR9, 0x400 ;  /* 0x0000040000097882 */ /* 0x000fe20000000000 */
[----:B------:R-:W-:Y:S01]  /*1980*/  IMAD.U32 R23, RZ, RZ, UR4 ;  /* 0x00000004ff177e24 */ /* 0x000fe2000f8e00ff */
[----:B------:R-:W-:Y:S01]  /*1990*/  ULOP3.LUT UR6, UR6, 0xffffe, URZ, 0xc0, !UPT ;  /* 0x000ffffe06067892 */ /* 0x000fe2000f8ec03f */
[----:B------:R-:W-:Y:S01]  /*19a0*/  IMAD.U32 R13, RZ, RZ, UR5 ;  /* 0x00000005ff0d7e24 */ /* 0x000fe2000f8e00ff */
[----:B------:R-:W-:Y:S02]  /*19b0*/  UPLOP3.LUT UP0, UPT, UPT, UPT, UPT, 0x40, 0x0 ;  /* 0x000000000000789c */ /* 0x000fe40003f0e870 */
[----:B------:R-:W-:Y:S01]  /*19c0*/  UIADD3 UR6, UR7, -UR6, URZ ;  /* 0x8000000607067290 */ /* 0x000fe2000fffe03f */
[----:B------:R-:W-:Y:S01]  /*19d0*/  ULDC UR19, c[0x0][0x644] ;  /* 0x0001910000137ab9 */ /* 0x000fe20000000800 */
[----:B0-----:R-:W-:-:S03]  /*19e0*/  ULEA UR9, UR10, UR9, 0x18 ;  /* 0x000000090a097291 */ /* 0x001fc6000f8ec03f */
[----:B------:R-:W-:Y:S01]  /*19f0*/  UMOV UR10, UR5 ;  /* 0x00000005000a7c82 */ /* 0x000fe20008000000 */
[----:B------:R-:W-:-:S04]  /*1a00*/  ULEA UR6, UR6, UR9, 0xc ;  /* 0x0000000906067291 */ /* 0x000fc8000f8e603f */
[----:B------:R-:W-:-:S04]  /*1a10*/  UIADD3 UR6, UR6, 0x180, URZ ;  /* 0x0000018006067890 */ /* 0x000fc8000fffe03f */
[----:B------:R-:W-:-:S03]  /*1a20*/  USHF.R.U32.HI UR7, URZ, 0x4, UR6 ;  /* 0x000000043f077899 */ /* 0x000fc60008011606 */
[----:B------:R-:W-:Y:S01]  /*1a30*/  UMOV UR6, URZ ;  /* 0x0000003f00067c82 */ /* 0x000fe20008000000 */
[----:B------:R-:W-:-:S03]  /*1a40*/  ULOP3.LUT UR9, UR7, 0x3fff, URZ, 0xc0, !UPT ;  /* 0x00003fff07097892 */ /* 0x000fc6000f8ec03f */
[----:B------:R-:W-:-:S09]  /*1a50*/  UMOV UR7, URZ ;  /* 0x0000003f00077c82 */ /* 0x000fd20008000000 */
.L_x_26:
[----:B------:R-:W-:-:S13]  /*1a60*/  ISETP.NE.AND P1, PT, R93, 0x3, PT ;  /* 0x000000035d00780c */ /* 0x000fda0003f25270 */
[----:B0-----:R-:W-:Y:S05]  /*1a70*/  @!P1 BRA `(.L_x_19) ;  /* 0x0000000000049947 */ /* 0x001fea0003800000 */
[----:B------:R-:W-:Y:S01]  /*1a80*/  BPT.TRAP 0x1 ;  /* 0x000000040000795c */ /* 0x000fe20000300000 */
.L_x_19:
[----:B------:R-:W0:Y:S01]  /*1a90*/  S2UR UR12, SR_CgaCtaId ;  /* 0x00000000000c79c3 */ /* 0x000e220000008800 */
[----:B------:R-:W-:Y:S01]  /*1aa0*/  UMOV UR11, 0x400 ;  /* 0x00000400000b7882 */ /* 0x000fe20000000000 */
[----:B------:R-:W-:Y:S01]  /*1ab0*/  SHF.L.U32 R21, R23, 0x1f, RZ ;  /* 0x0000001f17157819 */ /* 0x000fe200000006ff */
[----:B0-----:R-:W-:-:S04]  /*1ac0*/  ULEA UR18, UR12, UR11, 0x18 ;  /* 0x0000000b0c127291 */ /* 0x001fc8000f8ec03f */
[----:B------:R-:W-:-:S09]  /*1ad0*/  ULEA UR11, UR10, UR18, 0x3 ;  /* 0x000000120a0b7291 */ /* 0x000fd2000f8e183f */
[----:B------:R0:W1:Y:S01]  /*1ae0*/  SYNCS.PHASECHK.TRANS64.TRYWAIT P0, [UR11], R21 ;  /* 0x00000015ff0075a7 */ /* 0x000062000800014b */
[----:B------:R-:W-:Y:S05]  /*1af0*/  @!P1 BRA `(.L_x_20) ;  /* 0x0000000000049947 */ /* 0x000fea0003800000 */
[----:B------:R-:W-:Y:S01]  /*1b00*/  BPT.TRAP 0x1 ;  /* 0x000000040000795c */ /* 0x000fe20000300000 */
.L_x_20:
[C---:B------:R-:W-:Y:S02]  /*1b10*/  IMAD.SHL.U32 R15, R4.reuse, 0x40, RZ ;  /* 0x00000040040f7824 */ /* 0x040fe400078e00ff */
[C---:B------:R-:W-:Y:S02]  /*1b20*/  IMAD.SHL.U32 R200, R4.reuse, 0x400, RZ ;  /* 0x0000040004c87824 */ /* 0x040fe400078e00ff */
[----:B------:R-:W-:Y:S01]  /*1b30*/  IMAD.SHL.U32 R202, R4, 0x20, RZ ;  /* 0x0000002004ca7824 */ /* 0x000fe200078e00ff */
[----:B------:R-:W-:-:S04]  /*1b40*/  LOP3.LUT R15, R15, 0x3800, RZ, 0xc0, !PT ;  /* 0x000038000f0f7812 */ /* 0x000fc800078ec0ff */
[----:B------:R-:W-:Y:S01]  /*1b50*/  LOP3.LUT R15, R15, 0x400, R200, 0xf8, !PT ;  /* 0x000004000f0f7812 */ /* 0x000fe200078ef8c8 */
[----:B------:R-:W-:-:S03]  /*1b60*/  IMAD.SHL.U32 R200, R4, 0x10, RZ ;  /* 0x0000001004c87824 */ /* 0x000fc600078e00ff */
[----:B------:R-:W-:-:S04]  /*1b70*/  LOP3.LUT R15, R15, 0x380, R202, 0xf8, !PT ;  /* 0x000003800f0f7812 */ /* 0x000fc800078ef8ca */
[----:B------:R-:W-:Y:S01]  /*1b80*/  LOP3.LUT R15, R15, 0x20, R200, 0xf8, !PT ;  /* 0x000000200f0f7812 */ /* 0x000fe200078ef8c8 */
[----:B------:R-:W-:-:S03]  /*1b90*/  IMAD.U32 R200, RZ, RZ, UR10 ;  /* 0x0000000affc87e24 */ /* 0x000fc6000f8e00ff */
[----:B------:R-:W-:-:S05]  /*1ba0*/  SHF.R.U32.HI R15, RZ, 0x3, R15 ;  /* 0x00000003ff0f7819 */ /* 0x000fca000001160f */
[----:B------:R-:W-:Y:S01]  /*1bb0*/  IMAD R15, R200, 0x1000, R15 ;  /* 0x00001000c80f7824 */ /* 0x000fe200078e020f */
[----:B-1----:R-:W-:Y:S06]  /*1bc0*/  @P0 BRA `(.L_x_21) ;  /* 0x0000000000080947 */ /* 0x002fec0003800000 */
[----:B------:R-:W1:Y:S02]  /*1bd0*/  SYNCS.PHASECHK.TRANS64.TRYWAIT P0, [UR11], R21 ;  /* 0x00000015ff0075a7 */ /* 0x000e64000800014b */
[----:B-1----:R-:W-:Y:S05]  /*1be0*/  @!P0 BRA `(.L_x_22) ;  /* 0x0000007400f08947 */ /* 0x002fea0003800000 */
.L_x_21:
[----:B---3--:R-:W-:Y:S01]  /*1bf0*/  LDS R89, [R15+UR18+0x30180] ;  /* 0x030180120f597984 */ /* 0x008fe20008000800 */
[----:B------:R-:W-:Y:S02]  /*1c00*/  UIADD3 UR11, UR18, 0x20180, URZ ;  /* 0x00020180120b7890 */ /* 0x000fe4000fffe03f */
[----:B------:R-:W-:Y:S01]  /*1c10*/  USEL UR7, UR7, URZ, !UP0 ;  /* 0x0000003f07077287 */ /* 0x000fe2000c000000 */
[----:B-1----:R-:W-:Y:S01]  /*1c20*/  LDS R200, [R15+UR18+0x30980] ;  /* 0x030980120fc87984 */ /* 0x002fe20008000800 */
[----:B------:R-:W-:Y:S02]  /*1c30*/  USHF.R.U32.HI UR11, URZ, 0x4, UR11 ;  /* 0x000000043f0b7899 */ /* 0x000fe4000801160b */
[----:B------:R-:W-:Y:S01]  /*1c40*/  ULOP3.LUT UR13, UR9, 0x10000, URZ, 0xfc, !UPT ;  /* 0x00010000090d7892 */ /* 0x000fe2000f8efc3f */
[----:B------:R-:W-:Y:S01]  /*1c50*/  LDS R95, [R15+UR18+0x30188] ;  /* 0x030188120f5f7984 */ /* 0x000fe20008000800 */
[----:B------:R-:W-:Y:S02]  /*1c60*/  ULOP3.LUT UR11, UR11, 0x3fff, URZ, 0xc0, !UPT ;  /* 0x00003fff0b0b7892 */ /* 0x000fe4000f8ec03f */
[----:B------:R-:W-:Y:S01]  /*1c70*/  UISETP.NE.U32.AND UP0, UPT, UR7, URZ, UPT ;  /* 0x0000003f0700728c */ /* 0x000fe2000bf05070 */
[----:B------:R-:W1:Y:S01]  /*1c80*/  LDS R202, [R15+UR18+0x30988] ;  /* 0x030988120fca7984 */ /* 0x000e620008000800 */
[----:B------:R-:W-:-:S02]  /*1c90*/  ULOP3.LUT UR12, UR11, 0x10000, URZ, 0xfc, !UPT ;  /* 0x000100000b0c7892 */ /* 0x000fc4000f8efc3f */
[----:B------:R-:W-:Y:S02]  /*1ca0*/  ULEA UR11, UR10, UR13, 0xa ;  /* 0x0000000d0a0b7291 */ /* 0x000fe4000f8e503f */
[----:B------:R-:W-:Y:S01]  /*1cb0*/  ULEA UR7, UR10, UR12, 0x9 ;  /* 0x0000000c0a077291 */ /* 0x000fe2000f8e483f */
[----:B------:R-:W-:Y:S01]  /*1cc0*/  UMOV UR13, 0x80000020 ;  /* 0x80000020000d7882 */ /* 0x000fe20000000000 */
[----:B------:R-:W-:Y:S01]  /*1cd0*/  UMOV UR15, 0x40000040 ;  /* 0x40000040000f7882 */ /* 0x000fe20000000000 */
[----:B------:R-:W-:Y:S02]  /*1ce0*/  UIADD3 UR6, UR6, 0x2, URZ ;  /* 0x0000000206067890 */ /* 0x000fe4000fffe03f */
[----:B------:R-:W-:Y:S02]  /*1cf0*/  UMOV UR12, UR11 ;  /* 0x0000000b000c7c82 */ /* 0x000fe40008000000 */
[----:B------:R-:W-:Y:S01]  /*1d00*/  UMOV UR14, UR7 ;  /* 0x00000007000e7c82 */ /* 0x000fe20008000000 */
[----:B-1----:R-:W-:-:S06]  /*1d10*/  WARPGROUP.ARRIVE ;  /* 0x00000000000079c5 */ /* 0x002fcc0000000000 */
[----:B------:R-:W-:Y:S01]  /*1d20*/  QGMMA.SP.64x64x64.F32.E4M3.E4M3 R56, gdesc[UR12], R56, UP0, R89 ;  /* 0x04e059000c3879f3 */ /* 0x000fe2000bf00a38 */
[----:B------:R-:W-:Y:S01]  /*1d30*/  UIADD3 UR12, UR11, 0x200, URZ ;  /* 0x000002000b0c7890 */ /* 0x000fe2000fffe03f */
[----:B------:R-:W-:-:S08]  /*1d40*/  UMOV UR13, 0x80000020 ;  /* 0x80000020000d7882 */ /* 0x000fd00000000000 */
[----:B------:R-:W-:Y:S01]  /*1d50*/  QGMMA.SP.64x64x64.F32.E4M3.E4M3 R24, gdesc[UR12], R24, UP0, R200 ;  /* 0x04e0c8000c1879f3 */ /* 0x000fe2000bf00a18 */
[----:B------:R-:W-:Y:S02]  /*1d60*/  UIADD3 UR12, UR11, 0x2, URZ ;  /* 0x000000020b0c7890 */ /* 0x000fe4000fffe03f */
[----:B------:R-:W-:Y:S01]  /*1d70*/  UIADD3 UR14, UR7, 0x4, URZ ;  /* 0x00000004070e7890 */ /* 0x000fe2000fffe03f */
[----:B------:R-:W-:Y:S01]  /*1d80*/  UMOV UR13, 0x80000020 ;  /* 0x80000020000d7882 */ /* 0x000fe20000000000 */
[----:B------:R-:W-:Y:S01]  /*1d90*/  UMOV UR15, 0x40000040 ;  /* 0x40000040000f7882 */ /* 0x000fe20000000000 */
[----:B------:R-:W-:-:S04]  /*1da0*/  UISETP.NE.AND UP0, UPT, UR6, UR19, UPT ;  /* 0x000000130600728c */ /* 0x000fc8000bf05270 */
[----:B------:R-:W-:-:S04]  /*1db0*/  USEL UR7, URZ, 0x1, UP0 ;  /* 0x000000013f077887 */ /* 0x000fc80008000000 */
[----:B------:R-:W-:-:S06]  /*1dc0*/  UISETP.NE.AND UP0, UPT, UR7, URZ, UPT ;  /* 0x0000003f0700728c */ /* 0x000fcc000bf05270 */
[----:B------:R-:W-:Y:S01]  /*1dd0*/  PLOP3.LUT P0, PT, PT, PT, UP0, 0x80, 0x0 ;  /* 0x000000000000781c */ /* 0x000fe20003f0f008 */
[----:B------:R-:W-:Y:S01]  /*1de0*/  QGMMA.SP.64x64x64.F32.E4M3.E4M3 R56, gdesc[UR12], R56, R95 ;  /* 0x04e05f000c3879f3 */ /* 0x000fe20008700a38 */
[----:B------:R-:W-:Y:S01]  /*1df0*/  UIADD3 UR12, UR11, 0x202, URZ ;  /* 0x000002020b0c7890 */ /* 0x000fe2000fffe03f */
[----:B------:R-:W-:-:S08]  /*1e00*/  UMOV UR13, 0x80000020 ;  /* 0x80000020000d7882 */ /* 0x000fd00000000000 */
[----:B------:R-:W-:Y:S03]  /*1e10*/  QGMMA.SP.64x64x64.F32.E4M3.E4M3 R24, gdesc[UR12], R24, R202, gsb0 ;  /* 0x04e0ca000c1879f3 */ /* 0x000fe60008000a18 */
[----:B------:R-:W-:Y:S02]  /*1e20*/  WARPGROUP.DEPBAR.LE gsb0, 0x0 ;  /* 0x00008000000079c5 */ /* 0x000fe40000010000 */
[----:B------:R-:W-:Y:S05]  /*1e30*/  @!P0 BRA `(.L_x_23) ;  /* 0x0000000400088947 */ /* 0x000fea0003800000 */
[----:B------:R-:W-:Y:S01]  /*1e40*/  FADD R17, R56, R17 ;  /* 0x0000001138117221 */ /* 0x000fe20000000000 */
[----:B------:R-:W-:-:S01]  /*1e50*/  FADD R18, R57, R18 ;  /* 0x0000001239127221 */ /* 0x000fc20000000000 */
        /* <DEDUP_REMOVED lines=62> */
[----:B------:R-:W-:-:S02]  /*2240*/  WARPGROUP.DEPBAR.LE gsb0, 0x0 ;  /* 0x00008000000079c5 */ /* 0x000fc40000010000 */
[----:B------:R-:W-:-:S05]  /*2250*/  UMOV UR6, URZ ;  /* 0x0000003f00067c82 */ /* 0x000fca0008000000 */
.L_x_23:
[----:B------:R-:W-:Y:S05]  /*2260*/  @!P1 BRA `(.L_x_24) ;  /* 0x0000000000049947 */ /* 0x000fea0003800000 */
[----:B------:R-:W-:Y:S01]  /*2270*/  BPT.TRAP 0x1 ;  /* 0x000000040000795c */ /* 0x000fe20000300000 */
.L_x_24:
[----:B------:R-:W-:-:S13]  /*2280*/  LOP3.LUT P0, RZ, R8, R7, RZ, 0xc0, !PT ;  /* 0x0000000708ff7212 */ /* 0x000fda000780c0ff */
[----:B------:R-:W-:-:S04]  /*2290*/  @P0 LEA R15, R13, UR18, 0x3 ;  /* 0x000000120d0f0c11 */ /* 0x000fc8000f8e18ff */
[----:B------:R-:W-:-:S04]  /*22a0*/  @P0 IADD3 R200, R15, 0x40, RZ ;  /* 0x000000400fc80810 */ /* 0x000fc80007ffe0ff */
[----:B------:R-:W-:-:S04]  /*22b0*/  @P0 PRMT R200, R9, 0x654, R200 ;  /* 0x0000065409c80816 */ /* 0x000fc800000000c8 */
[----:B------:R1:W-:Y:S01]  /*22c0*/  @P0 SYNCS.ARRIVE.TRANS64.RED.A1T0 RZ, [R200+URZ], RZ ;  /* 0x000000ffc8ff09a7 */ /* 0x0003e2000810043f */
[----:B------:R-:W-:-:S13]  /*22d0*/  ISETP.GT.U32.AND P0, PT, R5, 0x1, PT ;  /* 0x000000010500780c */ /* 0x000fda0003f04070 */
[----:B-1----:R-:W-:Y:S05]  /*22e0*/  @P0 BRA `(.L_x_25) ;  /* 0x0000000000040947 */ /* 0x002fea0003800000 */
[----:B------:R-:W-:Y:S01]  /*22f0*/  BPT.TRAP 0x1 ;  /* 0x000000040000795c */ /* 0x000fe20000300000 */
.L_x_25:
[----:B------:R-:W-:Y:S01]  /*2300*/  UIADD3 UR10, UR10, 0x1, URZ ;  /* 0x000000010a0a7890 */ /* 0x000fe2000fffe03f */
[C---:B------:R-:W-:Y:S01]  /*2310*/  ISETP.GT.AND P1, PT, R12.reuse, 0x1, PT ;  /* 0x000000010c00780c */ /* 0x040fe20003f24270 */
[----:B------:R-:W-:Y:S02]  /*2320*/  VIADD R13, R13, 0x1 ;  /* 0x000000010d0d7836 */ /* 0x000fe40000000000 */
[----:B------:R-:W-:Y:S01]  /*2330*/  UISETP.NE.AND UP1, UPT, UR10, 0x8, UPT ;  /* 0x000000080a00788c */ /* 0x000fe2000bf25270 */
[----:B------:R-:W-:Y:S02]  /*2340*/  VIADD R12, R12, 0xffffffff ;  /* 0xffffffff0c0c7836 */ /* 0x000fe40000000000 */
[C---:B------:R-:W-:Y:S01]  /*2350*/  ISETP.NE.AND P0, PT, R13.reuse, 0x8, PT ;  /* 0x000000080d00780c */ /* 0x040fe20003f05270 */
[----:B------:R-:W-:Y:S02]  /*2360*/  USEL UR7, URZ, 0x1, UP1 ;  /* 0x000000013f077887 */ /* 0x000fe40008800000 */
[----:B------:R-:W-:Y:S01]  /*2370*/  USEL UR10, UR10, URZ, UP1 ;  /* 0x0000003f0a0a7287 */ /* 0x000fe20008800000 */
[----:B------:R-:W-:-:S03]  /*2380*/  SEL R13, R13, RZ, P0 ;  /* 0x000000ff0d0d7207 */ /* 0x000fc60000000000 */
[----:B------:R-:W-:Y:S01]  /*2390*/  LOP3.LUT R23, R23, UR7, RZ, 0x3c, !PT ;  /* 0x0000000717177c12 */ /* 0x000fe2000f8e3cff */
[----:B------:R-:W-:Y:S01]  /*23a0*/  UMOV UR7, 0x1 ;  /* 0x0000000100077882 */ /* 0x000fe20000000000 */
[----:B------:R-:W-:Y:S06]  /*23b0*/  @P1 BRA `(.L_x_26) ;  /* 0xfffffff400a81947 */ /* 0x000fec000383ffff */
.L_x_18:
[----:B------:R-:W1:Y:S01]  /*23c0*/  LDC R99, c[0x0][0x288] ;  /* 0x0000a200ff637b82 */ /* 0x000e620000000800 */
[----:B------:R-:W-:Y:S01]  /*23d0*/  LOP3.LUT R12, R4, 0x60, RZ, 0xc0, !PT ;  /* 0x00000060040c7812 */ /* 0x000fe200078ec0ff */
[----:B------:R-:W-:Y:S01]  /*23e0*/  UIADD3 UR5, UR8, UR5, URZ ;  /* 0x0000000508057290 */ /* 0x000fe2000fffe03f */
[----:B------:R-:W-:Y:S01]  /*23f0*/  SHF.R.U32.HI R13, RZ, 0x2, R4 ;  /* 0x00000002ff0d7819 */ /* 0x000fe20000011604 */
[----:B------:R-:W-:Y:S01]  /*2400*/  UISETP.NE.AND UP0, UPT, UR6, URZ, UPT ;  /* 0x0000003f0600728c */ /* 0x000fe2000bf05270 */
[----:B------:R-:W-:Y:S01]  /*2410*/  SHF.R.U32.HI R12, RZ, 0x5, R12 ;  /* 0x00000005ff0c7819 */ /* 0x000fe2000001160c */
[----:B------:R-:W-:Y:S01]  /*2420*/  ULDC UR7, c[0x0][0x284] ;  /* 0x0000a10000077ab9 */ /* 0x000fe20000000800 */
[----:B------:R-:W-:Y:S01]  /*2430*/  LOP3.LUT R13, R13, 0x7, RZ, 0xc0, !PT ;  /* 0x000000070d0d7812 */ /* 0x000fe200078ec0ff */
[----:B------:R-:W-:Y:S01]  /*2440*/  USHF.R.U32.HI UR6, URZ, 0x3, UR5 ;  /* 0x000000033f067899 */ /* 0x000fe20008011605 */
[----:B------:R-:W-:Y:S01]  /*2450*/  LOP3.LUT R15, R10, 0x1, RZ, 0xc0, !PT ;  /* 0x000000010a0f7812 */ /* 0x000fe200078ec0ff */
[C---:B------:R-:W-:Y:S01]  /*2460*/  IMAD.SHL.U32 R202, R12.reuse, 0x10, RZ ;  /* 0x000000100cca7824 */ /* 0x040fe200078e00ff */
[----:B0-----:R-:W-:Y:S01]  /*2470*/  SHF.R.S32.HI R21, RZ, 0x1f, R6 ;  /* 0x0000001fff157819 */ /* 0x001fe20000011406 */
[--C-:B------:R-:W-:Y:S01]  /*2480*/  IMAD R200, R12, -0x10, -R13.reuse ;  /* 0xfffffff00cc87824 */ /* 0x100fe200078e0a0d */
[----:B------:R-:W-:Y:S01]  /*2490*/  SHF.R.U32.HI R12, RZ, 0x1, R4 ;  /* 0x00000001ff0c7819 */ /* 0x000fe20000011604 */
[----:B------:R-:W-:Y:S01]  /*24a0*/  ULOP3.LUT UR6, UR6, 0x1, URZ, 0xc0, !UPT ;  /* 0x0000000106067892 */ /* 0x000fe2000f8ec03f */
[----:B------:R-:W-:Y:S01]  /*24b0*/  LOP3.LUT R13, R202, 0xfffffff0, R13, 0xe2, !PT ;  /* 0xfffffff0ca0d7812 */ /* 0x000fe200078ee20d */
[----:B------:R-:W-:Y:S01]  /*24c0*/  IMAD.SHL.U32 R202, R16, 0x40, RZ ;  /* 0x0000004010ca7824 */ /* 0x000fe200078e00ff */
[----:B------:R-:W-:Y:S01]  /*24d0*/  ULDC.64 UR10, c[0x0][0x6d0] ;  /* 0x0001b400000a7ab9 */ /* 0x000fe20000000a00 */
[----:B------:R-:W-:Y:S01]  /*24e0*/  IMAD R200, R15, -0x40, R200 ;  /* 0xffffffc00fc87824 */ /* 0x000fe200078e02c8 */
[----:B------:R-:W-:Y:S01]  /*24f0*/  LOP3.LUT R12, R13, 0x40, R12, 0xf8, !PT ;  /* 0x000000400d0c7812 */ /* 0x000fe200078ef80c */
[----:B------:R-:W-:Y:S01]  /*2500*/  IMAD.SHL.U32 R15, R14, 0x100, RZ ;  /* 0x000001000e0f7824 */ /* 0x000fe200078e00ff */
[----:B------:R-:W-:Y:S01]  /*2510*/  UISETP.NE.U32.AND UP1, UPT, UR6, 0x1, UPT ;  /* 0x000000010600788c */ /* 0x000fe2000bf25070 */
[----:B------:R-:W-:Y:S01]  /*2520*/  LOP3.LUT R14, R4, 0x3, RZ, 0xc0, !PT ;  /* 0x00000003040e7812 */ /* 0x000fe200078ec0ff */
[----:B------:R-:W-:Y:S01]  /*2530*/  IMAD R23, R21, UR10, RZ ;  /* 0x0000000a15177c24 */ /* 0x000fe2000f8e02ff */
[----:B-1----:R-:W-:Y:S01]  /*2540*/  ISETP.GE.AND P0, PT, R202, R99, PT ;  /* 0x00000063ca00720c */ /* 0x002fe20003f06270 */
[----:B------:R-:W-:Y:S01]  /*2550*/  UISETP.GT.U32.AND UP1, UPT, UR8, 0x7, !UP1 ;  /* 0x000000070800788c */ /* 0x000fe2000cf24070 */
[C---:B---3--:R-:W-:Y:S01]  /*2560*/  IADD3 R89, -R15.reuse, UR7, R200 ;  /* 0x000000070f597c10 */ /* 0x048fe2000fffe1c8 */
[----:B------:R-:W-:Y:S01]  /*2570*/  IMAD R99, R14, -0x2, R99 ;  /* 0xfffffffe0e637824 */ /* 0x000fe200078e0263 */
[----:B------:R-:W-:Y:S01]  /*2580*/  ISETP.GE.OR P0, PT, R15, UR7, P0 ;  /* 0x000000070f007c0c */ /* 0x000fe20008706670 */
[----:B------:R-:W-:Y:S01]  /*2590*/  USEL UR7, URZ, 0x1, !UP0 ;  /* 0x000000013f077887 */ /* 0x000fe2000c000000 */
[----:B------:R-:W-:Y:S01]  /*25a0*/  LOP3.LUT R12, R12, R15, RZ, 0xfc, !PT ;  /* 0x0000000f0c0c7212 */ /* 0x000fe200078efcff */
[----:B------:R-:W-:Y:S01]  /*25b0*/  UISETP.GT.U32.AND UP0, UPT, UR5, 0x7, UPT ;  /* 0x000000070500788c */ /* 0x000fe2000bf04070 */
[C---:B------:R-:W-:Y:S01]  /*25c0*/  IMAD R23, R6.reuse, UR11, R23 ;  /* 0x0000000b06177c24 */ /* 0x040fe2000f8e0217 */
[----:B------:R-:W-:Y:S01]  /*25d0*/  USEL UR6, URZ, 0x1, !UP1 ;  /* 0x000000013f067887 */ /* 0x000fe2000c800000 */
[--C-:B------:R-:W-:Y:S01]  /*25e0*/  SHF.R.S32.HI R13, RZ, 0x1f, R12.reuse ;  /* 0x0000001fff0d7819 */ /* 0x100fe2000001140c */
[----:B------:R-:W-:Y:S01]  /*25f0*/  UISETP.LT.U32.AND UP0, UPT, UR8, 0x8, UP0 ;  /* 0x000000080800788c */ /* 0x000fe20008701070 */
[----:B------:R-:W-:Y:S01]  /*2600*/  ISETP.NE.AND P1, PT, RZ, UR7, PT ;  /* 0x00000007ff007c0c */ /* 0x000fe2000bf25270 */
[----:B------:R-:W-:Y:S01]  /*2610*/  ULOP3.LUT UR5, UR5, 0x7, URZ, 0xc0, !UPT ;  /* 0x0000000705057892 */ /* 0x000fe2000f8ec03f */
[----:B------:R-:W-:Y:S01]  /*2620*/  IMAD.MOV.U32 R212, RZ, RZ, R19 ;  /* 0x000000ffffd47224 */ /* 0x000fe200078e0013 */
[----:B------:R-:W-:Y:S01]  /*2630*/  USEL UR9, URZ, 0x1, !UP0 ;  /* 0x000000013f097887 */ /* 0x000fe2000c000000 */
[----:B------:R-:W-:-:S03]  /*2640*/  IMAD.WIDE.U32 R14, R6, UR10, R12 ;  /* 0x0000000a060e7c25 */ /* 0x000fc6000f8e000c */
[----:B------:R-:W-:Y:S01]  /*2650*/  ULOP3.LUT UR4, UR6, UR4, UR9, 0x96, !UPT ;  /* 0x0000000406047292 */ /* 0x000fe2000f8e9609 */
[----:B------:R-:W-:Y:S01]  /*2660*/  IMAD.MOV.U32 R200, RZ, RZ, R20 ;  /* 0x000000ffffc87224 */ /* 0x000fe200078e0014 */
[----:B------:R-:W-:Y:S01]  /*2670*/  IADD3 R19, R15, R23, RZ ;  /* 0x000000170f137210 */ /* 0x000fe20007ffe0ff */
[----:B------:R-:W-:Y:S02]  /*2680*/  IMAD.MOV.U32 R103, RZ, RZ, R18 ;  /* 0x000000ffff677224 */ /* 0x000fe400078e0012 */
[----:B------:R-:W-:Y:S01]  /*2690*/  IMAD.MOV.U32 R101, RZ, RZ, R17 ;  /* 0x000000ffff657224 */ /* 0x000fe200078e0011 */
[----:B------:R-:W-:Y:S06]  /*26a0*/  @!P1 BRA `(.L_x_27) ;  /* 0x0000000400049947 */ /* 0x000fec0003800000 */
[----:B------:R-:W-:Y:S01]  /*26b0*/  FADD R101, R56, R101 ;  /* 0x0000006538657221 */ /* 0x000fe20000000000 */
        /* <DEDUP_REMOVED lines=63> */
[----:B------:R-:W-:-:S06]  /*2ab0*/  WARPGROUP.DEPBAR.LE gsb0, 0x0 ;  /* 0x00008000000079c5 */ /* 0x000fcc0000010000 */
.L_x_27:
[----:B------:R-:W-:Y:S02]  /*2ac0*/  WARPGROUP.DEPBAR.LE gsb0, 0x0 ;  /* 0x00008000000079c5 */ /* 0x000fe40000010000 */
[----:B------:R-:W-:Y:S02]  /*2ad0*/  IMAD.MOV.U32 R15, RZ, RZ, R19 ;  /* 0x000000ffff0f7224 */ /* 0x000fe400078e0013 */
[----:B------:R-:W-:Y:S02]  /*2ae0*/  IMAD.IADD R99, R99, 0x1, -R202 ;  /* 0x0000000163637824 */ /* 0x000fe400078e0aca */
[----:B------:R-:W-:Y:S01]  /*2af0*/  IMAD.MOV.U32 R86, RZ, RZ, -0x1 ;  /* 0xffffffffff567424 */ /* 0x000fe200078e00ff */
[----:B------:R-:W-:Y:S06]  /*2b00*/  @P0 BRA `(.L_x_28) ;  /* 0x0000004800440947 */ /* 0x000fec0003800000 */
[----:B------:R-:W0:Y:S01]  /*2b10*/  LDC.64 R26, c[0x0][0x6c8] ;  /* 0x0001b200ff1a7b82 */ /* 0x000e220000000a00 */
[----:B------:R-:W-:Y:S01]  /*2b20*/  IMAD.WIDE R16, R16, 0x40, RZ ;  /* 0x0000004010107825 */ /* 0x000fe200078e02ff */
[----:B----45:R-:W-:Y:S01]  /*2b30*/  FSETP.NEU.AND P1, PT, R88, RZ, PT ;  /* 0x000000ff5800720b */ /* 0x030fe20003f2d000 */
[----:B------:R-:W-:Y:S01]  /*2b40*/  BSSY B0, `(.L_x_28) ;  /* 0x000048d000007945 */ /* 0x000fe20003800000 */
[----:B------:R-:W-:Y:S01]  /*2b50*/  ISETP.GT.AND P0, PT, R99, RZ, PT ;  /* 0x000000ff6300720c */ /* 0x000fe20003f04270 */
[----:B------:R-:W-:-:S03]  /*2b60*/  IMAD.SHL.U32 R97, R4, 0x2, RZ ;  /* 0x0000000204617824 */ /* 0x000fc600078e00ff */
[----:B------:R-:W-:Y:S02]  /*2b70*/  ISETP.GT.AND P2, PT, R89, RZ, P0 ;  /* 0x000000ff5900720c */ /* 0x000fe40000744270 */
[----:B------:R-:W-:Y:S01]  /*2b80*/  LOP3.LUT R97, R16, 0x6, R97, 0xf8, !PT ;  /* 0x0000000610617812 */ /* 0x000fe200078ef861 */
[----:B0-----:R-:W-:-:S04]  /*2b90*/  IMAD R18, R17, R26, RZ ;  /* 0x0000001a11127224 */ /* 0x001fc800078e02ff */
[----:B------:R-:W-:-:S04]  /*2ba0*/  IMAD.WIDE.U32 R28, R97, R26, R14 ;  /* 0x0000001a611c7225 */ /* 0x000fc800078e000e */
[----:B------:R-:W-:-:S04]  /*2bb0*/  IMAD R15, R97, R27, R18 ;  /* 0x0000001b610f7224 */ /* 0x000fc800078e0212 */
[----:B------:R-:W-:Y:S01]  /*2bc0*/  IMAD.IADD R31, R29, 0x1, R15 ;  /* 0x000000011d1f7824 */ /* 0x000fe200078e020f */
[----:B------:R-:W-:Y:S06]  /*2bd0*/  @!P1 BRA `(.L_x_29) ;  /* 0x00000034007c9947 */ /* 0x000fec0003800000 */
[----:B------:R-:W0:Y:S01]  /*2be0*/  LDC.64 R64, c[0x0][0x6b0] ;  /* 0x0001ac00ff407b82 */ /* 0x000e220000000a00 */
[----:B------:R-:W-:Y:S01]  /*2bf0*/  ULDC.64 UR6, c[0x0][0x6b8] ;  /* 0x0001ae0000067ab9 */ /* 0x000fe20000000a00 */
[----:B------:R-:W-:Y:S01]  /*2c00*/  ULDC.64 UR10, c[0x0][0x6a8] ;  /* 0x0001aa00000a7ab9 */ /* 0x000fe20000000a00 */
[----:B------:R-:W-:Y:S01]  /*2c10*/  IMAD R95, R21, UR6, RZ ;  /* 0x00000006155f7c24 */ /* 0x000fe2000f8e02ff */
[----:B------:R-:W-:Y:S01]  /*2c20*/  ULDC.64 UR12, c[0x0][0x6c0] ;  /* 0x0001b000000c7ab9 */ /* 0x000fe20000000a00 */
[----:B------:R-:W-:-:S03]  /*2c30*/  IMAD.WIDE.U32 R68, R6, UR6, R12 ;  /* 0x0000000606447c25 */ /* 0x000fc6000f8e000c */
[----:B------:R-:W1:Y:S01]  /*2c40*/  LDC.64 R24, c[0x0][0x6b0] ;  /* 0x0001ac00ff187b82 */ /* 0x000e620000000a00 */
[----:B------:R-:W-:Y:S02]  /*2c50*/  IMAD R95, R6, UR7, R95 ;  /* 0x00000007065f7c24 */ /* 0x000fe4000f8e025f */
[----:B------:R-:W-:Y:S02]  /*2c60*/  IMAD.MOV.U32 R66, RZ, RZ, R68 ;  /* 0x000000ffff427224 */ /* 0x000fe400078e0044 */
[----:B------:R-:W-:Y:S02]  /*2c70*/  IMAD.IADD R67, R69, 0x1, R95 ;  /* 0x0000000145437824 */ /* 0x000fe400078e025f */
[-C--:B0-----:R-:W-:Y:S02]  /*2c80*/  IMAD R16, R17, R64.reuse, RZ ;  /* 0x0000004011107224 */ /* 0x081fe400078e02ff */
[----:B------:R-:W-:-:S04]  /*2c90*/  IMAD.WIDE.U32 R14, R97, R64, R66 ;  /* 0x00000040610e7225 */ /* 0x000fc800078e0042 */
[----:B------:R-:W-:Y:S01]  /*2ca0*/  IMAD R87, R97, R65, R16 ;  /* 0x0000004161577224 */ /* 0x000fe200078e0210 */
[----:B------:R-:W-:-:S04]  /*2cb0*/  LEA R16, P1, R14, UR10, 0x2 ;  /* 0x0000000a0e107c11 */ /* 0x000fc8000f8210ff */
[----:B------:R-:W-:-:S04]  /*2cc0*/  IADD3 R15, R15, R87, RZ ;  /* 0x000000570f0f7210 */ /* 0x000fc80007ffe0ff */
[----:B------:R-:W-:-:S05]  /*2cd0*/  LEA.HI.X R17, R14, UR11, R15, 0x2, P1 ;  /* 0x0000000b0e117c11 */ /* 0x000fca00088f140f */
[----:B------:R0:W3:Y:S01]  /*2ce0*/  @P2 LDG.E.LTC128B R23, desc[UR16][R16.64] ;  /* 0x0000001010172981 */ /* 0x0000e2000c1e1920 */
[C---:B------:R-:W-:Y:S01]  /*2cf0*/  LEA R14, P1, R28.reuse, UR12, 0x2 ;  /* 0x0000000c1c0e7c11 */ /* 0x040fe2000f8210ff */
[-C--:B------:R-:W-:Y:S01]  /*2d00*/  IMAD.WIDE.U32 R18, R97, R64.reuse, R12 ;  /* 0x0000004061127225 */ /* 0x080fe200078e000c */
[----:B------:R-:W-:Y:S01]  /*2d10*/  ISETP.GT.AND P6, PT, R99, 0x1, PT ;  /* 0x000000016300780c */ /* 0x000fe20003fc4270 */
[----:B------:R-:W-:Y:S01]  /*2d20*/  BSSY B1, `(.L_x_30) ;  /* 0x0000014000017945 */ /* 0x000fe20003800000 */
[----:B------:R-:W-:Y:S01]  /*2d30*/  LEA.HI.X R15, R28, UR13, R31, 0x2, P1 ;  /* 0x0000000d1c0f7c11 */ /* 0x000fe200088f141f */
[----:B-1----:R-:W-:Y:S01]  /*2d40*/  IMAD.WIDE.U32 R30, R97, R64, R24 ;  /* 0x00000040611e7225 */ /* 0x002fe200078e0018 */
[----:B------:R-:W-:Y:S02]  /*2d50*/  ISETP.GT.AND P1, PT, R89, RZ, P6 ;  /* 0x000000ff5900720c */ /* 0x000fe40003724270 */
[----:B------:R-:W-:Y:S01]  /*2d60*/  LOP3.LUT R91, R91, 0xfffffffd, RZ, 0xc0, !PT ;  /* 0xfffffffd5b5b7812 */ /* 0x000fe200078ec0ff */
[C---:B------:R-:W-:Y:S01]  /*2d70*/  IMAD.IADD R33, R87.reuse, 0x1, R31 ;  /* 0x0000000157217824 */ /* 0x040fe200078e021f */
[----:B0-----:R-:W-:Y:S01]  /*2d80*/  IADD3 R17, P3, R68, R30, RZ ;  /* 0x0000001e44117210 */ /* 0x001fe20007f7e0ff */
[----:B------:R-:W-:-:S03]  /*2d90*/  IMAD.IADD R19, R87, 0x1, R19 ;  /* 0x0000000157137824 */ /* 0x000fc600078e0213 */
[----:B------:R-:W-:Y:S01]  /*2da0*/  LEA R16, P4, R17, UR10, 0x2 ;  /* 0x0000000a11107c11 */ /* 0x000fe2000f8810ff */
[----:B------:R-:W-:Y:S01]  /*2db0*/  IMAD.X R32, R33, 0x1, R67, P3 ;  /* 0x0000000121207824 */ /* 0x000fe200018e0643 */
[----:B------:R-:W-:-:S04]  /*2dc0*/  @P6 LOP3.LUT R91, R91, 0x2, RZ, 0xfc, !PT ;  /* 0x000000025b5b6812 */ /* 0x000fc800078efcff */
[----:B------:R-:W-:Y:S01]  /*2dd0*/  LEA.HI.X R17, R17, UR11, R32, 0x2, P4 ;  /* 0x0000000b11117c11 */ /* 0x000fe2000a0f1420 */
[----:B---3--:R-:W-:-:S04]  /*2de0*/  FMUL R20, R23, R88 ;  /* 0x0000005817147220 */ /* 0x008fc80000400000 */
[----:B--2---:R-:W-:Y:S01]  /*2df0*/  FFMA R101, R101, R11, R20 ;  /* 0x0000000b65657223 */ /* 0x004fe20000000014 */
[----:B------:R-:W-:-:S04]  /*2e00*/  IMAD.WIDE.U32 R20, R6, UR6, R18 ;  /* 0x0000000606147c25 */ /* 0x000fc8000f8e0012 */
[----:B------:R0:W-:Y:S01]  /*2e10*/  @P2 STG.E desc[UR16][R14.64], R101 ;  /* 0x000000650e002986 */ /* 0x0001e2000c101910 */
[----:B------:R-:W-:Y:S01]  /*2e20*/  IADD3 R28, P2, R12, R30, RZ ;  /* 0x0000001e0c1c7210 */ /* 0x000fe20007f5e0ff */
[----:B------:R-:W-:Y:S01]  /*2e30*/  IMAD.IADD R19, R95, 0x1, R21 ;  /* 0x000000015f137824 */ /* 0x000fe200078e0215 */
[----:B------:R-:W-:Y:S11]  /*2e40*/  @!P1 BRA `(.L_x_31) ;  /* 0x0000000000049947 */ /* 0x000ff60003800000 */
[----:B------:R1:W5:Y:S02]  /*2e50*/  LDG.E.LTC128B R23, desc[UR16][R16.64] ;  /* 0x0000001010177981 */ /* 0x000364000c1e1920 */
.L_x_31:
[----:B------:R-:W-:Y:S05]  /*2e60*/  BSYNC B1 ;  /* 0x0000000000017941 */ /* 0x000fea0003800000 */
.L_x_30:
[----:B-1----:R-:W-:Y:S01]  /*2e70*/  LEA R16, P4, R20, UR10, 0x2 ;  /* 0x0000000a14107c11 */ /* 0x002fe2000f8810ff */
[----:B-----5:R-:W-:Y:S01]  /*2e80*/  FMUL R32, R23, R88 ;  /* 0x0000005817207220 */ /* 0x020fe20000400000 */
[----:B------:R-:W-:Y:S01]  /*2e90*/  LEA R18, P3, R26, R14, 0x2 ;  /* 0x0000000e1a127211 */ /* 0x000fe200078610ff */
[----:B------:R-:W-:Y:S01]  /*2ea0*/  IMAD.X R29, R13, 0x1, R33, P2 ;  /* 0x000000010d1d7824 */ /* 0x000fe200010e0621 */
[----:B------:R-:W-:Y:S01]  /*2eb0*/  LEA.HI.X R17, R20, UR11, R19, 0x2, P4 ;  /* 0x0000000b14117c11 */ /* 0x000fe2000a0f1413 */
[----:B------:R-:W-:Y:S01]  /*2ec0*/  FFMA R103, R103, R11, R32 ;  /* 0x0000000b67677223 */ /* 0x000fe20000000020 */
[----:B------:R-:W-:Y:S01]  /*2ed0*/  LEA.HI.X R19, R26, R15, R27, 0x2, P3 ;  /* 0x0000000f1a137211 */ /* 0x000fe200018f141b */
[----:B------:R-:W-:Y:S01]  /*2ee0*/  IMAD.WIDE.U32 R28, R6, UR6, R28 ;  /* 0x00000006061c7c25 */ /* 0x000fe2000f8e001c */
[----:B------:R-:W-:Y:S01]  /*2ef0*/  ISETP.GT.AND P2, PT, R89, 0x8, P0 ;  /* 0x000000085900780c */ /* 0x000fe20000744270 */
[----:B------:R-:W-:Y:S02]  /*2f00*/  BSSY B1, `(.L_x_32) ;  /* 0x0000007000017945 */ /* 0x000fe40003800000 */
[----:B------:R1:W-:Y:S01]  /*2f10*/  @P1 STG.E desc[UR16][R18.64], R103 ;  /* 0x0000006712001986 */ /* 0x0003e2000c101910 */
[----:B------:R-:W-:-:S02]  /*2f20*/  IMAD.MOV.U32 R31, RZ, RZ, R33 ;  /* 0x000000ffff1f7224 */ /* 0x000fc400078e0021 */
[----:B------:R-:W-:Y:S02]  /*2f30*/  IMAD R202, R65, 0x7, RZ ;  /* 0x0000000741ca7824 */ /* 0x000fe400078e02ff */
[----:B------:R-:W-:-:S05]  /*2f40*/  IMAD.IADD R33, R95, 0x1, R29 ;  /* 0x000000015f217824 */ /* 0x000fca00078e021d */
[----:B------:R-:W-:Y:S05]  /*2f50*/  @!P2 BRA `(.L_x_33) ;  /* 0x000000000004a947 */ /* 0x000fea0003800000 */
[----:B------:R2:W5:Y:S02]  /*2f60*/  LDG.E.LTC128B R23, desc[UR16][R16.64+0x20] ;  /* 0x0000201010177981 */ /* 0x000564000c1e1920 */
.L_x_33:
[----:B------:R-:W-:Y:S05]  /*2f70*/  BSYNC B1 ;  /* 0x0000000000017941 */ /* 0x000fea0003800000 */
.L_x_32:
[----:B------:R-:W-:Y:S01]  /*2f80*/  ISETP.GT.AND P3, PT, R89, 0x8, P6 ;  /* 0x000000085900780c */ /* 0x000fe20003764270 */
[----:B-----5:R-:W-:Y:S01]  /*2f90*/  FMUL R21, R23, R88 ;  /* 0x0000005817157220 */ /* 0x020fe20000400000 */
[----:B------:R-:W-:Y:S01]  /*2fa0*/  ISETP.GT.AND P5, PT, R99, 0x8, PT ;  /* 0x000000086300780c */ /* 0x000fe20003fa4270 */
[----:B------:R-:W-:Y:S01]  /*2fb0*/  IMAD.WIDE.U32 R30, R64, 0x7, R30 ;  /* 0x00000007401e7825 */ /* 0x000fe200078e001e */
[----:B------:R-:W-:-:S03]  /*2fc0*/  LEA R20, P1, R28, UR10, 0x2 ;  /* 0x0000000a1c147c11 */ /* 0x000fc6000f8210ff */
[----:B------:R-:W-:Y:S01]  /*2fd0*/  FFMA R35, R212, R11, R21 ;  /* 0x0000000bd4237223 */ /* 0x000fe20000000015 */
[----:B------:R-:W-:Y:S01]  /*2fe0*/  LOP3.LUT R91, R91, 0xfffffffb, RZ, 0xc0, !PT ;  /* 0xfffffffb5b5b7812 */ /* 0x000fe200078ec0ff */
[----:B------:R-:W-:Y:S01]  /*2ff0*/  BSSY B1, `(.L_x_34) ;  /* 0x000000b000017945 */ /* 0x000fe20003800000 */
[----:B------:R-:W-:Y:S01]  /*3000*/  LEA.HI.X R21, R28, UR11, R33, 0x2, P1 ;  /* 0x0000000b1c157c11 */ /* 0x000fe200088f1421 */
[----:B------:R-:W-:Y:S01]  /*3010*/  IMAD.IADD R33, R31, 0x1, R202 ;  /* 0x000000011f217824 */ /* 0x000fe200078e02ca */
[----:B------:R-:W-:Y:S01]  /*3020*/  IADD3 R29, P1, R68, R30, RZ ;  /* 0x0000001e441d7210 */ /* 0x000fe20007f3e0ff */
[----:B------:R3:W-:Y:S01]  /*3030*/  @P2 STG.E desc[UR16][R14.64+0x20], R35 ;  /* 0x000020230e002986 */ /* 0x0007e2000c101910 */
[----:B------:R-:W-:Y:S02]  /*3040*/  ISETP.GT.AND P2, PT, R89, RZ, P5 ;  /* 0x000000ff5900720c */ /* 0x000fe40002f44270 */
[----:B------:R-:W-:Y:S02]  /*3050*/  IADD3.X R32, R33, R67, RZ, P1, !PT ;  /* 0x0000004321207210 */ /* 0x000fe40000ffe4ff */
[----:B------:R-:W-:-:S02]  /*3060*/  @P5 LOP3.LUT R91, R91, 0x4, RZ, 0xfc, !PT ;  /* 0x000000045b5b5812 */ /* 0x000fc400078efcff */
[----:B------:R-:W-:Y:S01]  /*3070*/  LEA R28, P1, R29, UR10, 0x2 ;  /* 0x0000000a1d1c7c11 */ /* 0x000fe2000f8210ff */
[----:B------:R-:W-:-:S12]  /*3080*/  @!P3 BRA `(.L_x_35) ;  /* 0x000000000004b947 */ /* 0x000fd80003800000 */
[----:B------:R4:W5:Y:S02]  /*3090*/  LDG.E.LTC128B R23, desc[UR16][R20.64+0x20] ;  /* 0x0000201014177981 */ /* 0x000964000c1e1920 */
.L_x_35:
[----:B------:R-:W-:Y:S05]  /*30a0*/  BSYNC B1 ;  /* 0x0000000000017941 */ /* 0x000fea0003800000 */
.L_x_34:
[----:B-----5:R-:W-:Y:S01]  /*30b0*/  FMUL R31, R23, R88 ;  /* 0x00000058171f7220 */ /* 0x020fe20000400000 */
[----:B------:R-:W-:Y:S01]  /*30c0*/  IMAD.MOV.U32 R45, RZ, RZ, R23 ;  /* 0x000000ffff2d7224 */ /* 0x000fe200078e0017 */
[----:B------:R-:W-:Y:S02]  /*30d0*/  LEA.HI.X R29, R29, UR11, R32, 0x2, P1 ;  /* 0x0000000b1d1d7c11 */ /* 0x000fe400088f1420 */
[----:B------:R-:W-:-:S05]  /*30e0*/  FFMA R37, R200, R11, R31 ;  /* 0x0000000bc8257223 */ /* 0x000fca000000001f */
[----:B------:R1:W-:Y:S04]  /*30f0*/  @P3 STG.E desc[UR16][R18.64+0x20], R37 ;  /* 0x0000202512003986 */ /* 0x0003e8000c101910 */
[----:B------:R-:W2:Y:S01]  /*3100*/  @P2 LDG.E.LTC128B R45, desc[UR16][R28.64] ;  /* 0x000000101c2d2981 */ /* 0x000ea2000c1e1920 */
[----:B------:R-:W-:Y:S02]  /*3110*/  IADD3 R34, P1, R30, R64, RZ ;  /* 0x000000401e227210 */ /* 0x000fe40007f3e0ff */
[----:B------:R-:W-:-:S03]  /*3120*/  ISETP.GT.AND P4, PT, R99, 0x9, PT ;  /* 0x000000096300780c */ /* 0x000fc60003f84270 */
[----:B---3--:R-:W-:Y:S02]  /*3130*/  IMAD.X R35, R33, 0x1, R65, P1 ;  /* 0x0000000121237824 */ /* 0x008fe400008e0641 */
[----:B------:R-:W-:-:S04]  /*3140*/  IMAD.WIDE.U32 R30, R64, 0x7, R34 ;  /* 0x00000007401e7825 */ /* 0x000fc800078e0022 */
[----:B------:R-:W-:Y:S01]  /*3150*/  IMAD.IADD R46, R202, 0x1, R31 ;  /* 0x00000001ca2e7824 */ /* 0x000fe200078e021f */
[----:B------:R-:W-:-:S05]  /*3160*/  IADD3 R32, P1, R30, R64, RZ ;  /* 0x000000401e207210 */ /* 0x000fca0007f3e0ff */
[----:B------:R-:W-:Y:S02]  /*3170*/  IMAD.X R33, R46, 0x1, R65, P1 ;  /* 0x000000012e217824 */ /* 0x000fe400008e0641 */
        /* <DEDUP_REMOVED lines=8> */
[----:B------:R-:W-:-:S05]  /*3200*/  IMAD.WIDE.U32 R56, R64, 0x7, R50 ;  /* 0x0000000740387825 */ /* 0x000fca00078e0032 */
[----:B------:R-:W-:Y:S02]  /*3210*/  IADD3 R78, R202, R57, RZ ;  /* 0x00000039ca4e7210 */ /* 0x000fe40007ffe0ff */
[----:B------:R-:W-:-:S05]  /*3220*/  IADD3 R58, P1, R56, R64, RZ ;  /* 0x00000040383a7210 */ /* 0x000fca0007f3e0ff */
[----:B------:R-:W-:Y:S02]  /*3230*/  IMAD.X R59, R78, 0x1, R65, P1 ;  /* 0x000000014e3b7824 */ /* 0x000fe400008e0641 */
[----:B------:R-:W-:-:S04]  /*3240*/  IMAD.WIDE.U32 R72, R64, 0x7, R58 ;  /* 0x0000000740487825 */ /* 0x000fc800078e003a */
[----:B------:R-:W-:Y:S01]  /*3250*/  IMAD.IADD R82, R202, 0x1, R73 ;  /* 0x00000001ca527824 */ /* 0x000fe200078e0249 */
[----:B------:R-:W-:-:S05]  /*3260*/  IADD3 R74, P1, R72, R64, RZ ;  /* 0x00000040484a7210 */ /* 0x000fca0007f3e0ff */
[----:B------:R-:W-:Y:S01]  /*3270*/  IMAD.X R75, R82, 0x1, R65, P1 ;  /* 0x00000001524b7824 */ /* 0x000fe200008e0641 */
[----:B------:R-:W-:Y:S01]  /*3280*/  IADD3 R23, P1, R34, R68, RZ ;  /* 0x0000004422177210 */ /* 0x000fe20007f3e0ff */
[----:B------:R-:W-:-:S04]  /*3290*/  IMAD.WIDE.U32 R70, R64, 0x7, R74 ;  /* 0x0000000740467825 */ /* 0x000fc800078e004a */
[----:B------:R-:W-:Y:S01]  /*32a0*/  IMAD.X R34, R35, 0x1, R67, P1 ;  /* 0x0000000123227824 */ /* 0x000fe200008e0643 */
[----:B0-----:R-:W-:Y:S01]  /*32b0*/  IADD3 R101, P1, P3, R68, R64, R70 ;  /* 0x0000004044657210 */ /* 0x001fe20007b3e046 */
[----:B------:R-:W-:-:S05]  /*32c0*/  IMAD.IADD R109, R202, 0x1, R71 ;  /* 0x00000001ca6d7824 */ /* 0x000fca00078e0247 */
[----:B------:R-:W-:Y:S02]  /*32d0*/  IADD3.X R200, R67, R65, R109, P1, P3 ;  /* 0x0000004143c87210 */ /* 0x000fe40000fe646d */
[----:B------:R-:W-:-:S04]  /*32e0*/  LEA R38, P1, R23, UR10, 0x2 ;  /* 0x0000000a17267c11 */ /* 0x000fc8000f8210ff */
[----:B------:R-:W-:Y:S01]  /*32f0*/  LEA.HI.X R39, R23, UR11, R34, 0x2, P1 ;  /* 0x0000000b17277c11 */ /* 0x000fe200088f1422 */
[----:B------:R-:W-:Y:S01]  /*3300*/  IMAD R23, R27, 0x1c, RZ ;  /* 0x0000001c1b177824 */ /* 0x000fe200078e02ff */
[----:B------:R-:W-:Y:S01]  /*3310*/  ISETP.GT.AND P1, PT, R89, RZ, P4 ;  /* 0x000000ff5900720c */ /* 0x000fe20002724270 */
[----:B------:R-:W-:-:S04]  /*3320*/  IMAD.WIDE.U32 R34, R26, 0x1c, R18 ;  /* 0x0000001c1a227825 */ /* 0x000fc800078e0012 */
[----:B------:R-:W-:Y:S02]  /*3330*/  IMAD.IADD R23, R35, 0x1, R23 ;  /* 0x0000000123177824 */ /* 0x000fe400078e0217 */
[----:B--2---:R-:W-:-:S04]  /*3340*/  FMUL R29, R45, R88 ;  /* 0x000000582d1d7220 */ /* 0x004fc80000400000 */
[----:B------:R-:W-:Y:S01]  /*3350*/  FFMA R47, R22, R11, R29 ;  /* 0x0000000b162f7223 */ /* 0x000fe2000000001d */
[----:B------:R-:W-:-:S05]  /*3360*/  IMAD.MOV.U32 R22, RZ, RZ, R34 ;  /* 0x000000ffff167224 */ /* 0x000fca00078e0022 */
[----:B------:R0:W-:Y:S04]  /*3370*/  @P2 STG.E desc[UR16][R22.64], R47 ;  /* 0x0000002f16002986 */ /* 0x0001e8000c101910 */
[----:B------:R2:W3:Y:S01]  /*3380*/  @P1 LDG.E.LTC128B R45, desc[UR16][R38.64] ;  /* 0x00000010262d1981 */ /* 0x0004e2000c1e1920 */
[----:B-1----:R-:W-:Y:S01]  /*3390*/  IMAD.WIDE.U32 R36, R64, 0x7, R24 ;  /* 0x0000000740247825 */ /* 0x002fe200078e0018 */
[----:B------:R-:W-:Y:S01]  /*33a0*/  SHF.L.U64.HI R105, R26, 0x5, R27 ;  /* 0x000000051a697819 */ /* 0x000fe2000001021b */
[----:B------:R-:W-:Y:S02]  /*33b0*/  BSSY B1, `(.L_x_36) ;  /* 0x0000018000017945 */ /* 0x000fe40003800000 */
[----:B------:R-:W-:Y:S02]  /*33c0*/  IMAD.IADD R37, R202, 0x1, R37 ;  /* 0x00000001ca257824 */ /* 0x000fe400078e0225 */
[----:B------:R-:W-:-:S02]  /*33d0*/  IMAD.SHL.U32 R103, R26, 0x20, RZ ;  /* 0x000000201a677824 */ /* 0x000fc400078e00ff */
[----:B------:R-:W-:-:S03]  /*33e0*/  IMAD.WIDE.U32 R24, R97, R64, R36 ;  /* 0x0000004061187225 */ /* 0x000fc600078e0024 */
[----:B------:R-:W-:-:S04]  /*33f0*/  IADD3 R28, P2, R12, R24, RZ ;  /* 0x000000180c1c7210 */ /* 0x000fc80007f5e0ff */
[----:B------:R-:W-:-:S03]  /*3400*/  IADD3.X R29, R13, R87, R25, P2, !PT ;  /* 0x000000570d1d7210 */ /* 0x000fc600017fe419 */
[----:B------:R-:W-:-:S05]  /*3410*/  IMAD.WIDE.U32 R28, R6, UR6, R28 ;  /* 0x00000006061c7c25 */ /* 0x000fca000f8e001c */
[----:B------:R-:W-:Y:S02]  /*3420*/  IADD3 R25, R95, R29, RZ ;  /* 0x0000001d5f197210 */ /* 0x000fe40007ffe0ff */
[----:B------:R-:W-:-:S04]  /*3430*/  LEA R24, P2, R28, UR10, 0x2 ;  /* 0x0000000a1c187c11 */ /* 0x000fc8000f8410ff */
[----:B------:R-:W-:Y:S02]  /*3440*/  LEA.HI.X R25, R28, UR11, R25, 0x2, P2 ;  /* 0x0000000b1c197c11 */ /* 0x000fe400090f1419 */
[----:B------:R-:W-:-:S05]  /*3450*/  IADD3 R26, P2, R103, R18, RZ ;  /* 0x00000012671a7210 */ /* 0x000fca0007f5e0ff */
[----:B------:R-:W-:Y:S01]  /*3460*/  IMAD.X R27, R105, 0x1, R19, P2 ;  /* 0x00000001691b7824 */ /* 0x000fe200010e0613 */
[----:B--2---:R-:W-:-:S05]  /*3470*/  IADD3 R38, P2, R36, R64, RZ ;  /* 0x0000004024267210 */ /* 0x004fca0007f5e0ff */
[----:B------:R-:W-:Y:S01]  /*3480*/  IMAD.X R39, R37, 0x1, R65, P2 ;  /* 0x0000000125277824 */ /* 0x000fe200010e0641 */
[----:B------:R-:W-:Y:S01]  /*3490*/  ISETP.GT.AND P2, PT, R89, 0x8, P5 ;  /* 0x000000085900780c */ /* 0x000fe20002f44270 */
[----:B---3--:R-:W-:Y:S01]  /*34a0*/  FMUL R29, R45, R88 ;  /* 0x000000582d1d7220 */ /* 0x008fe20000400000 */
[----:B0-----:R-:W-:-:S03]  /*34b0*/  IMAD.MOV.U32 R47, RZ, RZ, R45 ;  /* 0x000000ffff2f7224 */ /* 0x001fc600078e002d */
[----:B------:R-:W-:Y:S01]  /*34c0*/  FFMA R53, R210, R11, R29 ;  /* 0x0000000bd2357223 */ /* 0x000fe2000000001d */
[----:B------:R-:W-:-:S04]  /*34d0*/  IMAD.WIDE.U32 R28, R97, R64, R38 ;  /* 0x00000040611c7225 */ /* 0x000fc800078e0026 */
[----:B------:R0:W-:Y:S01]  /*34e0*/  @P1 STG.E desc[UR16][R26.64], R53 ;  /* 0x000000351a001986 */ /* 0x0001e2000c101910 */
[----:B------:R-:W-:-:S04]  /*34f0*/  IADD3 R28, P1, R12, R28, RZ ;  /* 0x0000001c0c1c7210 */ /* 0x000fc80007f3e0ff */
[----:B------:R-:W-:Y:S01]  /*3500*/  IADD3.X R29, R13, R87, R29, P1, !PT ;  /* 0x000000570d1d7210 */ /* 0x000fe20000ffe41d */
[----:B------:R-:W-:Y:S08]  /*3510*/  @!P2 BRA `(.L_x_37) ;  /* 0x000000000004a947 */ /* 0x000ff00003800000 */
[----:B------:R1:W5:Y:S02]  /*3520*/  LDG.E.LTC128B R47, desc[UR16][R24.64+0x20] ;  /* 0x00002010182f7981 */ /* 0x000364000c1e1920 */
.L_x_37:
[----:B------:R-:W-:Y:S05]  /*3530*/  BSYNC B1 ;  /* 0x0000000000017941 */ /* 0x000fea0003800000 */
.L_x_36:
[----:B0----5:R-:W-:Y:S01]  /*3540*/  FMUL R53, R47, R88 ;  /* 0x000000582f357220 */ /* 0x021fe20000400000 */
[----:B------:R-:W-:Y:S01]  /*3550*/  IMAD.WIDE.U32 R44, R6, UR6, R28 ;  /* 0x00000006062c7c25 */ /* 0x000fe2000f8e001c */
[----:B------:R-:W-:Y:S03]  /*3560*/  BSSY B1, `(.L_x_38) ;  /* 0x0000009000017945 */ /* 0x000fe60003800000 */
[----:B------:R-:W-:Y:S01]  /*3570*/  FFMA R53, R208, R11, R53 ;  /* 0x0000000bd0357223 */ /* 0x000fe20000000035 */
[----:B------:R-:W-:Y:S01]  /*3580*/  IMAD.IADD R29, R95, 0x1, R45 ;  /* 0x000000015f1d7824 */ /* 0x000fe200078e022d */
[----:B------:R-:W-:-:S03]  /*3590*/  LEA R28, P1, R44, UR10, 0x2 ;  /* 0x0000000a2c1c7c11 */ /* 0x000fc6000f8210ff */
[----:B------:R0:W-:Y:S01]  /*35a0*/  @P2 STG.E desc[UR16][R22.64+0x20], R53 ;  /* 0x0000203516002986 */ /* 0x0001e2000c101910 */
[----:B------:R-:W-:Y:S02]  /*35b0*/  ISETP.GT.AND P2, PT, R89, 0x8, P4 ;  /* 0x000000085900780c */ /* 0x000fe40002744270 */
[----:B------:R-:W-:-:S11]  /*35c0*/  LEA.HI.X R29, R44, UR11, R29, 0x2, P1 ;  /* 0x0000000b2c1d7c11 */ /* 0x000fd600088f141d */
[----:B0-----:R-:W-:Y:S05]  /*35d0*/  @!P2 BRA `(.L_x_39) ;  /* 0x000000000004a947 */ /* 0x001fea0003800000 */
[----:B------:R0:W5:Y:S02]  /*35e0*/  LDG.E.LTC128B R47, desc[UR16][R28.64+0x20] ;  /* 0x000020101c2f7981 */ /* 0x000164000c1e1920 */
.L_x_39:
[----:B------:R-:W-:Y:S05]  /*35f0*/  BSYNC B1 ;  /* 0x0000000000017941 */ /* 0x000fea0003800000 */
.L_x_38:
[----:B------:R-:W-:Y:S01]  /*3600*/  IADD3 R35, P1, R68, R30, RZ ;  /* 0x0000001e44237210 */ /* 0x000fe20007f3e0ff */
[----:B-----5:R-:W-:Y:S01]  /*3610*/  FMUL R31, R47, R88 ;  /* 0x000000582f1f7220 */ /* 0x020fe20000400000 */
[----:B------:R-:W-:Y:S01]  /*3620*/  ISETP.GT.AND P3, PT, R99, 0x10, PT ;  /* 0x000000106300780c */ /* 0x000fe20003f64270 */
[----:B------:R-:W-:Y:S01]  /*3630*/  BSSY B1, `(.L_x_40) ;  /* 0x000000e000017945 */ /* 0x000fe20003800000 */
[----:B------:R-:W-:Y:S01]  /*3640*/  LOP3.LUT R91, R91, 0xffffffef, RZ, 0xc0, !PT ;  /* 0xffffffef5b5b7812 */ /* 0x000fe200078ec0ff */
[----:B------:R-:W-:Y:S01]  /*3650*/  IMAD.X R46, R46, 0x1, R67, P1 ;  /* 0x000000012e2e7824 */ /* 0x000fe200008e0643 */
[----:B------:R-:W-:Y:S01]  /*3660*/  IADD3 R30, P1, R103, R34, RZ ;  /* 0x00000022671e7210 */ /* 0x000fe20007f3e0ff */
[----:B------:R-:W-:Y:S01]  /*3670*/  FFMA R53, R206, R11, R31 ;  /* 0x0000000bce357223 */ /* 0x000fe2000000001f */
[----:B------:R-:W-:-:S03]  /*3680*/  IMAD.MOV.U32 R107, RZ, RZ, R47 ;  /* 0x000000ffff6b7224 */ /* 0x000fc600078e002f */
[----:B------:R-:W-:Y:S01]  /*3690*/  IMAD.X R31, R105, 0x1, R23, P1 ;  /* 0x00000001691f7824 */ /* 0x000fe200008e0617 */
[----:B------:R-:W-:Y:S01]  /*36a0*/  ISETP.GT.AND P1, PT, R89, RZ, P3 ;  /* 0x000000ff5900720c */ /* 0x000fe20001f24270 */
[----:B------:R2:W-:Y:S01]  /*36b0*/  @P2 STG.E desc[UR16][R26.64+0x20], R53 ;  /* 0x000020351a002986 */ /* 0x0005e2000c101910 */
[----:B------:R-:W-:Y:S02]  /*36c0*/  LEA R44, P2, R35, UR10, 0x2 ;  /* 0x0000000a232c7c11 */ /* 0x000fe4000f8410ff */
[----:B------:R-:W-:Y:S02]  /*36d0*/  @P3 LOP3.LUT R91, R91, 0x10, RZ, 0xfc, !PT ;  /* 0x000000105b5b3812 */ /* 0x000fe400078efcff */
[----:B------:R-:W-:-:S07]  /*36e0*/  LEA.HI.X R45, R35, UR11, R46, 0x2, P2 ;  /* 0x0000000b232d7c11 */ /* 0x000fce00090f142e */
[----:B--2---:R-:W-:Y:S05]  /*36f0*/  @!P1 BRA `(.L_x_41) ;  /* 0x0000000000049947 */ /* 0x004fea0003800000 */
[----:B------:R2:W5:Y:S02]  /*3700*/  LDG.E.LTC128B R107, desc[UR16][R44.64] ;  /* 0x000000102c6b7981 */ /* 0x000564000c1e1920 */
.L_x_41:
[----:B------:R-:W-:Y:S05]  /*3710*/  BSYNC B1 ;  /* 0x0000000000017941 */ /* 0x000fea0003800000 */
.L_x_40:
[----:B-----5:R-:W-:Y:S01]  /*3720*/  FMUL R35, R107, R88 ;  /* 0x000000586b237220 */ /* 0x020fe20000400000 */
[----:B------:R-:W-:Y:S01]  /*3730*/  IMAD.WIDE.U32 R36, R64, 0x7, R36 ;  /* 0x0000000740247825 */ /* 0x000fe200078e0024 */
[----:B------:R-:W-:Y:S01]  /*3740*/  ISETP.GT.AND P2, PT, R99, 0x11, PT ;  /* 0x000000116300780c */ /* 0x000fe20003f44270 */
[----:B------:R-:W-:Y:S02]  /*3750*/  BSSY B1, `(.L_x_42) ;  /* 0x00000aa000017945 */ /* 0x000fe40003800000 */
[----:B------:R-:W-:Y:S01]  /*3760*/  FFMA R41, R204, R11, R35 ;  /* 0x0000000bcc297223 */ /* 0x000fe20000000023 */
[----:B------:R-:W-:-:S04]  /*3770*/  IMAD.WIDE.U32 R38, R64, 0x7, R38 ;  /* 0x0000000740267825 */ /* 0x000fc800078e0026 */
[----:B------:R3:W-:Y:S01]  /*3780*/  @P1 STG.E desc[UR16][R30.64], R41 ;  /* 0x000000291e001986 */ /* 0x0007e2000c101910 */
[----:B------:R-:W-:-:S04]  /*3790*/  IADD3 R34, P1, R32, R68, RZ ;  /* 0x0000004420227210 */ /* 0x000fc80007f3e0ff */
[----:B------:R-:W-:Y:S02]  /*37a0*/  IADD3.X R33, R33, R67, RZ, P1, !PT ;  /* 0x0000004321217210 */ /* 0x000fe40000ffe4ff */
[----:B------:R-:W-:-:S04]  /*37b0*/  LEA R32, P1, R34, UR10, 0x2 ;  /* 0x0000000a22207c11 */ /* 0x000fc8000f8210ff */
[----:B------:R-:W-:Y:S02]  /*37c0*/  LEA.HI.X R33, R34, UR11, R33, 0x2, P1 ;  /* 0x0000000b22217c11 */ /* 0x000fe400088f1421 */
[----:B------:R-:W-:-:S05]  /*37d0*/  IADD3 R34, P1, R103, R26, RZ ;  /* 0x0000001a67227210 */ /* 0x000fca0007f3e0ff */
[----:B------:R-:W-:Y:S01]  /*37e0*/  IMAD.X R35, R105, 0x1, R27, P1 ;  /* 0x0000000169237824 */ /* 0x000fe200008e061b */
[----:B--2---:R-:W-:-:S04]  /*37f0*/  IADD3 R44, P1, R36, R64, RZ ;  /* 0x00000040242c7210 */ /* 0x004fc80007f3e0ff */
[----:B------:R-:W-:Y:S02]  /*3800*/  IADD3.X R45, R65, R202, R37, P1, !PT ;  /* 0x000000ca412d7210 */ /* 0x000fe40000ffe425 */
[----:B------:R-:W-:-:S04]  /*3810*/  IADD3 R46, P1, R38, R64, RZ ;  /* 0x00000040262e7210 */ /* 0x000fc80007f3e0ff */
[----:B------:R-:W-:Y:S01]  /*3820*/  IADD3.X R47, R65, R202, R39, P1, !PT ;  /* 0x000000ca412f7210 */ /* 0x000fe20000ffe427 */
[----:B------:R-:W-:-:S04]  /*3830*/  IMAD.WIDE.U32 R38, R97, R64, R44 ;  /* 0x0000004061267225 */ /* 0x000fc800078e002c */
[----:B------:R-:W-:Y:S01]  /*3840*/  IMAD.WIDE.U32 R36, R97, R64, R46 ;  /* 0x0000004061247225 */ /* 0x000fe200078e002e */
[----:B------:R-:W-:-:S03]  /*3850*/  IADD3 R38, P1, R12, R38, RZ ;  /* 0x000000260c267210 */ /* 0x000fc60007f3e0ff */
[----:B------:R-:W-:Y:S01]  /*3860*/  IMAD.WIDE.U32 R44, R64, 0x7, R44 ;  /* 0x00000007402c7825 */ /* 0x000fe200078e002c */
[----:B------:R-:W-:Y:S02]  /*3870*/  IADD3.X R39, R13, R87, R39, P1, !PT ;  /* 0x000000570d277210 */ /* 0x000fe40000ffe427 */
[----:B------:R-:W-:Y:S01]  /*3880*/  IADD3 R52, P1, R12, R36, RZ ;  /* 0x000000240c347210 */ /* 0x000fe20007f3e0ff */
[----:B------:R-:W-:-:S03]  /*3890*/  IMAD.WIDE.U32 R46, R64, 0x7, R46 ;  /* 0x00000007402e7825 */ /* 0x000fc600078e002e */
[----:B------:R-:W-:Y:S01]  /*38a0*/  IADD3.X R53, R13, R87, R37, P1, !PT ;  /* 0x000000570d357210 */ /* 0x000fe20000ffe425 */
[----:B------:R-:W-:-:S04]  /*38b0*/  IMAD.WIDE.U32 R38, R6, UR6, R38 ;  /* 0x0000000606267c25 */ /* 0x000fc8000f8e0026 */
[----:B------:R-:W-:Y:S01]  /*38c0*/  IMAD.IADD R37, R95, 0x1, R39 ;  /* 0x000000015f257824 */ /* 0x000fe200078e0227 */
[----:B------:R-:W-:Y:S01]  /*38d0*/  LEA R36, P1, R38, UR10, 0x2 ;  /* 0x0000000a26247c11 */ /* 0x000fe2000f8210ff */
[----:B------:R-:W-:-:S03]  /*38e0*/  IMAD.WIDE.U32 R52, R6, UR6, R52 ;  /* 0x0000000606347c25 */ /* 0x000fc6000f8e0034 */
[----:B------:R-:W-:Y:S01]  /*38f0*/  LEA.HI.X R37, R38, UR11, R37, 0x2, P1 ;  /* 0x0000000b26257c11 */ /* 0x000fe200088f1425 */
[----:B------:R-:W-:Y:S01]  /*3900*/  IMAD.IADD R39, R95, 0x1, R53 ;  /* 0x000000015f277824 */ /* 0x000fe200078e0235 */
[----:B------:R-:W-:-:S04]  /*3910*/  LEA R38, P1, R52, UR10, 0x2 ;  /* 0x0000000a34267c11 */ /* 0x000fc8000f8210ff */
[----:B------:R-:W-:Y:S02]  /*3920*/  LEA.HI.X R39, R52, UR11, R39, 0x2, P1 ;  /* 0x0000000b34277c11 */ /* 0x000fe400088f1427 */
[----:B---3--:R-:W-:-:S05]  /*3930*/  IADD3 R41, P1, R68, R40, RZ ;  /* 0x0000002844297210 */ /* 0x008fca0007f3e0ff */
[----:B------:R-:W-:Y:S01]  /*3940*/  IMAD.X R52, R54, 0x1, R67, P1 ;  /* 0x0000000136347824 */ /* 0x000fe200008e0643 */
[----:B------:R-:W-:-:S04]  /*3950*/  LEA R40, P1, R41, UR10, 0x2 ;  /* 0x0000000a29287c11 */ /* 0x000fc8000f8210ff */
[----:B------:R-:W-:Y:S02]  /*3960*/  LEA.HI.X R41, R41, UR11, R52, 0x2, P1 ;  /* 0x0000000b29297c11 */ /* 0x000fe400088f1434 */
[----:B------:R-:W-:-:S05]  /*3970*/  IADD3 R49, P1, R42, R68, RZ ;  /* 0x000000442a317210 */ /* 0x000fca0007f3e0ff */
[----:B------:R-:W-:Y:S01]  /*3980*/  IMAD.X R52, R43, 0x1, R67, P1 ;  /* 0x000000012b347824 */ /* 0x000fe200008e0643 */
[----:B------:R-:W-:-:S04]  /*3990*/  LEA R42, P1, R49, UR10, 0x2 ;  /* 0x0000000a312a7c11 */ /* 0x000fc8000f8210ff */
[----:B------:R-:W-:Y:S02]  /*39a0*/  LEA.HI.X R43, R49, UR11, R52, 0x2, P1 ;  /* 0x0000000b312b7c11 */ /* 0x000fe400088f1434 */
[----:B------:R-:W-:-:S04]  /*39b0*/  IADD3 R52, P1, R44, R64, RZ ;  /* 0x000000402c347210 */ /* 0x000fc80007f3e0ff */
        /* <DEDUP_REMOVED lines=19> */
[----:B------:R-:W-:-:S05]  /*3af0*/  IADD3 R49, P1, R68, R48, RZ ;  /* 0x0000003044317210 */ /* 0x000fca0007f3e0ff */
[----:B------:R-:W-:Y:S01]  /*3b00*/  IMAD.X R62, R62, 0x1, R67, P1 ;  /* 0x000000013e3e7824 */ /* 0x000fe200008e0643 */
[----:B------:R-:W-:-:S04]  /*3b10*/  LEA R48, P1, R49, UR10, 0x2 ;  /* 0x0000000a31307c11 */ /* 0x000fc8000f8210ff */
[----:B------:R-:W-:Y:S02]  /*3b20*/  LEA.HI.X R49, R49, UR11, R62, 0x2, P1 ;  /* 0x0000000b31317c11 */ /* 0x000fe400088f143e */
[----:B------:R-:W-:-:S04]  /*3b30*/  IADD3 R57, P1, R50, R68, RZ ;  /* 0x0000004432397210 */ /* 0x000fc80007f3e0ff */
[----:B------:R-:W-:Y:S02]  /*3b40*/  IADD3.X R60, R51, R67, RZ, P1, !PT ;  /* 0x00000043333c7210 */ /* 0x000fe40000ffe4ff */
        /* <DEDUP_REMOVED lines=60> */
[-C--:B------:R-:W-:Y:S01]  /*3f10*/  IADD3 R82, P1, R76, R64.reuse, RZ ;  /* 0x000000404c527210 */ /* 0x080fe20007f3e0ff */
[----:B------:R-:W-:-:S03]  /*3f20*/  IMAD.WIDE.U32 R78, R97, R64, R80 ;  /* 0x00000040614e7225 */ /* 0x000fc600078e0050 */
[----:B------:R-:W-:Y:S01]  /*3f30*/  IADD3.X R83, R65, R202, R77, P1, !PT ;  /* 0x000000ca41537210 */ /* 0x000fe20000ffe44d */
[----:B------:R-:W-:Y:S01]  /*3f40*/  IMAD.WIDE.U32 R80, R64, 0x7, R80 ;  /* 0x0000000740507825 */ /* 0x000fe200078e0050 */
[----:B------:R-:W-:-:S03]  /*3f50*/  IADD3 R78, P1, R12, R78, RZ ;  /* 0x0000004e0c4e7210 */ /* 0x000fc60007f3e0ff */
[----:B------:R-:W-:Y:S01]  /*3f60*/  IMAD.WIDE.U32 R76, R97, R64, R82 ;  /* 0x00000040614c7225 */ /* 0x000fe200078e0052 */
[----:B------:R-:W-:-:S03]  /*3f70*/  IADD3.X R79, R13, R87, R79, P1, !PT ;  /* 0x000000570d4f7210 */ /* 0x000fc60000ffe44f */
[----:B------:R-:W-:Y:S01]  /*3f80*/  IMAD.WIDE.U32 R82, R64, 0x7, R82 ;  /* 0x0000000740527825 */ /* 0x000fe200078e0052 */
[----:B------:R-:W-:-:S03]  /*3f90*/  IADD3 R84, P1, R12, R76, RZ ;  /* 0x0000004c0c547210 */ /* 0x000fc60007f3e0ff */
[----:B------:R-:W-:Y:S01]  /*3fa0*/  IMAD.WIDE.U32 R78, R6, UR6, R78 ;  /* 0x00000006064e7c25 */ /* 0x000fe2000f8e004e */
[----:B------:R-:W-:-:S04]  /*3fb0*/  IADD3.X R85, R13, R87, R77, P1, !PT ;  /* 0x000000570d557210 */ /* 0x000fc80000ffe44d */
[----:B------:R-:W-:Y:S01]  /*3fc0*/  IADD3 R69, R95, R79, RZ ;  /* 0x0000004f5f457210 */ /* 0x000fe20007ffe0ff */
[----:B------:R-:W-:Y:S01]  /*3fd0*/  IMAD.WIDE.U32 R84, R6, UR6, R84 ;  /* 0x0000000606547c25 */ /* 0x000fe2000f8e0054 */
[----:B------:R-:W-:-:S04]  /*3fe0*/  LEA R76, P1, R78, UR10, 0x2 ;  /* 0x0000000a4e4c7c11 */ /* 0x000fc8000f8210ff */
        /* <DEDUP_REMOVED lines=12> */
[----:B------:R-:W-:Y:S02]  /*40b0*/  IADD3.X R69, R65, R202, R83, P1, !PT ;  /* 0x000000ca41457210 */ /* 0x000fe40000ffe453 */
[----:B------:R-:W-:Y:S01]  /*40c0*/  LEA R70, P1, R101, UR10, 0x2 ;  /* 0x0000000a65467c11 */ /* 0x000fe2000f8210ff */
[----:B------:R-:W-:-:S03]  /*40d0*/  IMAD.WIDE.U32 R68, R97, R64, R68 ;  /* 0x0000004061447225 */ /* 0x000fc600078e0044 */
[----:B------:R-:W-:Y:S02]  /*40e0*/  LEA.HI.X R71, R101, UR11, R200, 0x2, P1 ;  /* 0x0000000b65477c11 */ /* 0x000fe400088f14c8 */
[----:B------:R-:W-:-:S04]  /*40f0*/  IADD3 R64, P1, R12, R80, RZ ;  /* 0x000000500c407210 */ /* 0x000fc80007f3e0ff */
[----:B------:R-:W-:Y:S02]  /*4100*/  IADD3.X R65, R13, R87, R81, P1, !PT ;  /* 0x000000570d417210 */ /* 0x000fe40000ffe451 */
[----:B------:R-:W-:Y:S01]  /*4110*/  IADD3 R68, P1, R12, R68, RZ ;  /* 0x000000440c447210 */ /* 0x000fe20007f3e0ff */
[----:B------:R-:W-:-:S03]  /*4120*/  IMAD.WIDE.U32 R64, R6, UR6, R64 ;  /* 0x0000000606407c25 */ /* 0x000fc6000f8e0040 */
[----:B------:R-:W-:Y:S01]  /*4130*/  IADD3.X R69, R13, R87, R69, P1, !PT ;  /* 0x000000570d457210 */ /* 0x000fe20000ffe445 */
[C---:B------:R-:W-:Y:S01]  /*4140*/  IMAD.IADD R13, R95.reuse, 0x1, R65 ;  /* 0x000000015f0d7824 */ /* 0x040fe200078e0241 */
[----:B------:R-:W-:Y:S01]  /*4150*/  LEA R12, P1, R64, UR10, 0x2 ;  /* 0x0000000a400c7c11 */ /* 0x000fe2000f8210ff */
[----:B------:R-:W-:Y:S01]  /*4160*/  IMAD.WIDE.U32 R68, R6, UR6, R68 ;  /* 0x0000000606447c25 */ /* 0x000fe2000f8e0044 */
[----:B------:R-:W-:Y:S02]  /*4170*/  P2R R6, PR, RZ, 0x4 ;  /* 0x00000004ff067803 */ /* 0x000fe40000000000 */
[----:B------:R-:W-:Y:S01]  /*4180*/  LEA.HI.X R13, R64, UR11, R13, 0x2, P1 ;  /* 0x0000000b400d7c11 */ /* 0x000fe200088f140d */
[----:B------:R-:W-:Y:S01]  /*4190*/  IMAD.IADD R95, R95, 0x1, R69 ;  /* 0x000000015f5f7824 */ /* 0x000fe200078e0245 */
[----:B------:R-:W-:-:S04]  /*41a0*/  LEA R64, P1, R68, UR10, 0x2 ;  /* 0x0000000a44407c11 */ /* 0x000fc8000f8210ff */
[----:B------:R-:W-:Y:S02]  /*41b0*/  LEA.HI.X R65, R68, UR11, R95, 0x2, P1 ;  /* 0x0000000b44417c11 */ /* 0x000fe400088f145f */
[----:B------:R-:W-:-:S13]  /*41c0*/  ISETP.GT.AND P1, PT, R89, RZ, P2 ;  /* 0x000000ff5900720c */ /* 0x000fda0001724270 */
[----:B------:R-:W-:Y:S05]  /*41d0*/  @!P1 BRA `(.L_x_43) ;  /* 0x0000000000049947 */ /* 0x000fea0003800000 */
[----:B------:R2:W5:Y:S02]  /*41e0*/  LDG.E.LTC128B R107, desc[UR16][R32.64] ;  /* 0x00000010206b7981 */ /* 0x000564000c1e1920 */
.L_x_43:
[----:B------:R-:W-:Y:S05]  /*41f0*/  BSYNC B1 ;  /* 0x0000000000017941 */ /* 0x000fea0003800000 */
.L_x_42:
[----:B--2--5:R-:W-:Y:S01]  /*4200*/  FMUL R33, R107, R88 ;  /* 0x000000586b217220 */ /* 0x024fe20000400000 */
[----:B------:R-:W-:Y:S03]  /*4210*/  BSSY B1, `(.L_x_44) ;  /* 0x0000006000017945 */ /* 0x000fe60003800000 */
[----:B------:R-:W-:-:S05]  /*4220*/  FFMA R33, R198, R11, R33 ;  /* 0x0000000bc6217223 */ /* 0x000fca0000000021 */
[----:B------:R2:W-:Y:S01]  /*4230*/  @P1 STG.E desc[UR16][R34.64], R33 ;  /* 0x0000002122001986 */ /* 0x0005e2000c101910 */
[----:B------:R-:W-:-:S13]  /*4240*/  ISETP.GT.AND P1, PT, R89, 0x8, P3 ;  /* 0x000000085900780c */ /* 0x000fda0001f24270 */
[----:B--2---:R-:W-:Y:S05]  /*4250*/  @!P1 BRA `(.L_x_45) ;  /* 0x0000000000049947 */ /* 0x004fea0003800000 */
[----:B------:R2:W5:Y:S02]  /*4260*/  LDG.E.LTC128B R107, desc[UR16][R36.64+0x20] ;  /* 0x00002010246b7981 */ /* 0x000564000c1e1920 */
.L_x_45:
[----:B------:R-:W-:Y:S05]  /*4270*/  BSYNC B1 ;  /* 0x0000000000017941 */ /* 0x000fea0003800000 */
.L_x_44:
[----:B-----5:R-:W-:Y:S01]  /*4280*/  FMUL R33, R107, R88 ;  /* 0x000000586b217220 */ /* 0x020fe20000400000 */
[----:B------:R-:W-:Y:S03]  /*4290*/  BSSY B1, `(.L_x_46) ;  /* 0x0000006000017945 */ /* 0x000fe60003800000 */
[----:B------:R-:W-:-:S05]  /*42a0*/  FFMA R33, R196, R11, R33 ;  /* 0x0000000bc4217223 */ /* 0x000fca0000000021 */
[----:B------:R3:W-:Y:S01]  /*42b0*/  @P1 STG.E desc[UR16][R30.64+0x20], R33 ;  /* 0x000020211e001986 */ /* 0x0007e2000c101910 */
[----:B------:R-:W-:-:S13]  /*42c0*/  ISETP.GT.AND P1, PT, R89, 0x8, P2 ;  /* 0x000000085900780c */ /* 0x000fda0001724270 */
[----:B---3--:R-:W-:Y:S05]  /*42d0*/  @!P1 BRA `(.L_x_47) ;  /* 0x0000000000049947 */ /* 0x008fea0003800000 */
[----:B------:R3:W5:Y:S02]  /*42e0*/  LDG.E.LTC128B R107, desc[UR16][R38.64+0x20] ;  /* 0x00002010266b7981 */ /* 0x000764000c1e1920 */
.L_x_47:
[----:B------:R-:W-:Y:S05]  /*42f0*/  BSYNC B1 ;  /* 0x0000000000017941 */ /* 0x000fea0003800000 */
.L_x_46:
[----:B-----5:R-:W-:Y:S01]  /*4300*/  FMUL R33, R107, R88 ;  /* 0x000000586b217220 */ /* 0x020fe20000400000 */
[----:B------:R-:W-:Y:S01]  /*4310*/  ISETP.GT.AND P3, PT, R99, 0x18, PT ;  /* 0x000000186300780c */ /* 0x000fe20003f64270 */
[----:B------:R-:W-:Y:S02]  /*4320*/  BSSY B1, `(.L_x_48) ;  /* 0x0000009000017945 */ /* 0x000fe40003800000 */
[----:B------:R-:W-:Y:S01]  /*4330*/  FFMA R69, R194, R11, R33 ;  /* 0x0000000bc2457223 */ /* 0x000fe20000000021 */
[----:B------:R-:W-:-:S04]  /*4340*/  P2R R95, PR, RZ, 0x8 ;  /* 0x00000008ff5f7803 */ /* 0x000fc80000000000 */
[----:B------:R0:W-:Y:S01]  /*4350*/  @P1 STG.E desc[UR16][R34.64+0x20], R69 ;  /* 0x0000204522001986 */ /* 0x0001e2000c101910 */
[----:B------:R-:W-:-:S05]  /*4360*/  IADD3 R32, P1, R30, R103, RZ ;  /* 0x000000671e207210 */ /* 0x000fca0007f3e0ff */
[----:B------:R-:W-:Y:S01]  /*4370*/  IMAD.X R33, R31, 0x1, R105, P1 ;  /* 0x000000011f217824 */ /* 0x000fe200008e0669 */
[----:B------:R-:W-:-:S13]  /*4380*/  ISETP.GT.AND P1, PT, R89, RZ, P3 ;  /* 0x000000ff5900720c */ /* 0x000fda0001f24270 */
[----:B0-----:R-:W-:Y:S05]  /*4390*/  @!P1 BRA `(.L_x_49) ;  /* 0x0000000000049947 */ /* 0x001fea0003800000 */
[----:B------:R0:W5:Y:S02]  /*43a0*/  LDG.E.LTC128B R107, desc[UR16][R40.64] ;  /* 0x00000010286b7981 */ /* 0x000164000c1e1920 */
.L_x_49:
[----:B------:R-:W-:Y:S05]  /*43b0*/  BSYNC B1 ;  /* 0x0000000000017941 */ /* 0x000fea0003800000 */
.L_x_48:
[----:B0----5:R-:W-:Y:S01]  /*43c0*/  FMUL R41, R107, R88 ;  /* 0x000000586b297220 */ /* 0x021fe20000400000 */
        /* <DEDUP_REMOVED lines=10> */
.L_x_51:
[----:B------:R-:W-:Y:S05]  /*4470*/  BSYNC B1 ;  /* 0x0000000000017941 */ /* 0x000fea0003800000 */
.L_x_50:
[----:B0----5:R-:W-:Y:S01]  /*4480*/  FMUL R43, R107, R88 ;  /* 0x000000586b2b7220 */ /* 0x021fe20000400000 */
[----:B------:R-:W-:Y:S03]  /*4490*/  BSSY B1, `(.L_x_52) ;  /* 0x0000008000017945 */ /* 0x000fe60003800000 */
[----:B------:R-:W-:-:S05]  /*44a0*/  FFMA R69, R190, R11, R43 ;  /* 0x0000000bbe457223 */ /* 0x000fca000000002b */
[----:B------:R0:W-:Y:S01]  /*44b0*/  @P1 STG.E desc[UR16][R40.64], R69 ;  /* 0x0000004528001986 */ /* 0x0001e2000c101910 */
[----:B------:R-:W-:-:S05]  /*44c0*/  IADD3 R42, P1, R30, R103, RZ ;  /* 0x000000671e2a7210 */ /* 0x000fca0007f3e0ff */
[----:B------:R-:W-:Y:S01]  /*44d0*/  IMAD.X R43, R31, 0x1, R105, P1 ;  /* 0x000000011f2b7824 */ /* 0x000fe200008e0669 */
[----:B------:R-:W-:-:S13]  /*44e0*/  ISETP.GT.AND P1, PT, R89, 0x8, P3 ;  /* 0x000000085900780c */ /* 0x000fda0001f24270 */
[----:B0-----:R-:W-:Y:S05]  /*44f0*/  @!P1 BRA `(.L_x_53) ;  /* 0x0000000000049947 */ /* 0x001fea0003800000 */
[----:B------:R0:W5:Y:S02]  /*4500*/  LDG.E.LTC128B R107, desc[UR16][R44.64+0x20] ;  /* 0x000020102c6b7981 */ /* 0x000164000c1e1920 */
.L_x_53:
[----:B------:R-:W-:Y:S05]  /*4510*/  BSYNC B1 ;  /* 0x0000000000017941 */ /* 0x000fea0003800000 */
.L_x_52:
[----:B-----5:R-:W-:Y:S01]  /*4520*/  FMUL R69, R107, R88 ;  /* 0x000000586b457220 */ /* 0x020fe20000400000 */
        /* <DEDUP_REMOVED lines=8> */
.L_x_55:
[----:B------:R-:W-:Y:S05]  /*45b0*/  BSYNC B1 ;  /* 0x0000000000017941 */ /* 0x000fea0003800000 */
.L_x_54:
[----:B-----5:R-:W-:Y:S01]  /*45c0*/  FMUL R81, R107, R88 ;  /* 0x000000586b517220 */ /* 0x020fe20000400000 */
[----:B------:R-:W-:Y:S01]  /*45d0*/  ISETP.GT.AND P3, PT, R99, 0x20, PT ;  /* 0x000000206300780c */ /* 0x000fe20003f64270 */
[----:B------:R-:W-:Y:S02]  /*45e0*/  BSSY B1, `(.L_x_56) ;  /* 0x0000009000017945 */ /* 0x000fe40003800000 */
[----:B------:R-:W-:Y:S01]  /*45f0*/  FFMA R83, R186, R11, R81 ;  /* 0x0000000bba537223 */ /* 0x000fe20000000051 */
[----:B------:R-:W-:-:S04]  /*4600*/  P2R R101, PR, RZ, 0x8 ;  /* 0x00000008ff657803 */ /* 0x000fc80000000000 */
[----:B------:R0:W-:Y:S01]  /*4610*/  @P1 STG.E desc[UR16][R68.64+0x20], R83 ;  /* 0x0000205344001986 */ /* 0x0001e2000c101910 */
[----:B------:R-:W-:-:S04]  /*4620*/  IADD3 R80, P1, R32, R103, RZ ;  /* 0x0000006720507210 */ /* 0x000fc80007f3e0ff */
[----:B------:R-:W-:Y:S02]  /*4630*/  IADD3.X R81, R33, R105, RZ, P1, !PT ;  /* 0x0000006921517210 */ /* 0x000fe40000ffe4ff */
[----:B------:R-:W-:-:S13]  /*4640*/  ISETP.GT.AND P1, PT, R89, RZ, P3 ;  /* 0x000000ff5900720c */ /* 0x000fda0001f24270 */
[----:B0-----:R-:W-:Y:S05]  /*4650*/  @!P1 BRA `(.L_x_57) ;  /* 0x0000000000049947 */ /* 0x001fea0003800000 */
[----:B------:R0:W5:Y:S02]  /*4660*/  LDG.E.LTC128B R107, desc[UR16][R48.64] ;  /* 0x00000010306b7981 */ /* 0x000164000c1e1920 */
.L_x_57:
[----:B------:R-:W-:Y:S05]  /*4670*/  BSYNC B1 ;  /* 0x0000000000017941 */ /* 0x000fea0003800000 */
.L_x_56:
        /* <DEDUP_REMOVED lines=11> */
.L_x_59:
[----:B------:R-:W-:Y:S05]  /*4730*/  BSYNC B1 ;  /* 0x0000000000017941 */ /* 0x000fea0003800000 */
.L_x_58:
        /* <DEDUP_REMOVED lines=9> */
.L_x_61:
[----:B------:R-:W-:Y:S05]  /*47d0*/  BSYNC B1 ;  /* 0x0000000000017941 */ /* 0x000fea0003800000 */
.L_x_60:
        /* <DEDUP_REMOVED lines=9> */
.L_x_63:
[----:B------:R-:W-:Y:S05]  /*4870*/  BSYNC B1 ;  /* 0x0000000000017941 */ /* 0x000fea0003800000 */
.L_x_62:
        /* <DEDUP_REMOVED lines=11> */
.L_x_65:
[----:B------:R-:W-:Y:S05]  /*4930*/  BSYNC B1 ;  /* 0x0000000000017941 */ /* 0x000fea0003800000 */
.L_x_64:
        /* <DEDUP_REMOVED lines=11> */
.L_x_67:
[----:B------:R-:W-:Y:S05]  /*49f0*/  BSYNC B1 ;  /* 0x0000000000017941 */ /* 0x000fea0003800000 */
.L_x_66:
        /* <DEDUP_REMOVED lines=9> */
.L_x_69:
[----:B------:R-:W-:Y:S05]  /*4a90*/  BSYNC B1 ;  /* 0x0000000000017941 */ /* 0x000fea0003800000 */
.L_x_68:
        /* <DEDUP_REMOVED lines=9> */
.L_x_71:
[----:B------:R-:W-:Y:S05]  /*4b30*/  BSYNC B1 ;  /* 0x0000000000017941 */ /* 0x000fea0003800000 */
.L_x_70:
[----:B-----5:R-:W-:Y:S01]  /*4b40*/  FMUL R87, R107, R88 ;  /* 0x000000586b577220 */ /* 0x020fe20000400000 */
[----:B------:R-:W-:Y:S01]  /*4b50*/  ISETP.GT.AND P6, PT, R99, 0x30, PT ;  /* 0x000000306300780c */ /* 0x000fe20003fc4270 */
[----:B------:R-:W-:Y:S02]  /*4b60*/  BSSY B1, `(.L_x_72) ;  /* 0x0000009000017945 */ /* 0x000fe40003800000 */
[----:B------:R-:W-:-:S05]  /*4b70*/  FFMA R87, R170, R11, R87 ;  /* 0x0000000baa577223 */ /* 0x000fca0000000057 */
[----:B------:R1:W-:Y:S01]  /*4b80*/  @P1 STG.E desc[UR16][R172.64+0x20], R87 ;  /* 0x00002057ac001986 */ /* 0x0003e2000c101910 */
[----:B------:R-:W-:-:S05]  /*4b90*/  IADD3 R170, P1, R84, R103, RZ ;  /* 0x0000006754aa7210 */ /* 0x000fca0007f3e0ff */
[----:B------:R-:W-:Y:S01]  /*4ba0*/  IMAD.X R171, R85, 0x1, R105, P1 ;  /* 0x0000000155ab7824 */ /* 0x000fe200008e0669 */
[----:B------:R-:W-:Y:S02]  /*4bb0*/  ISETP.GT.AND P1, PT, R89, RZ, P6 ;  /* 0x000000ff5900720c */ /* 0x000fe40003724270 */
[----:B-1----:R-:W-:-:S11]  /*4bc0*/  P2R R87, PR, RZ, 0x40 ;  /* 0x00000040ff577803 */ /* 0x002fd60000000000 */
[----:B------:R-:W-:Y:S05]  /*4bd0*/  @!P1 BRA `(.L_x_73) ;  /* 0x0000000000049947 */ /* 0x000fea0003800000 */
[----:B------:R1:W5:Y:S02]  /*4be0*/  LDG.E.LTC128B R107, desc[UR16][R72.64] ;  /* 0x00000010486b7981 */ /* 0x000364000c1e1920 */
.L_x_73:
[----:B------:R-:W-:Y:S05]  /*4bf0*/  BSYNC B1 ;  /* 0x0000000000017941 */ /* 0x000fea0003800000 */
.L_x_72:
[----:B-1---5:R-:W-:Y:S01]  /*4c00*/  FMUL R73, R107, R88 ;  /* 0x000000586b497220 */ /* 0x022fe20000400000 */
[----:B------:R-:W-:Y:S01]  /*4c10*/  ISETP.GT.AND P3, PT, R99, 0x31, PT ;  /* 0x000000316300780c */ /* 0x000fe20003f64270 */
[----:B------:R-:W-:Y:S02]  /*4c20*/  BSSY B1, `(.L_x_74) ;  /* 0x0000008000017945 */ /* 0x000fe40003800000 */
[----:B------:R-:W-:-:S05]  /*4c30*/  FFMA R87, R168, R11, R73 ;  /* 0x0000000ba8577223 */ /* 0x000fca0000000049 */
[----:B------:R1:W-:Y:S01]  /*4c40*/  @P1 STG.E desc[UR16][R170.64], R87 ;  /* 0x00000057aa001986 */ /* 0x0003e2000c101910 */
[----:B------:R-:W-:-:S04]  /*4c50*/  IADD3 R72, P1, R56, R103, RZ ;  /* 0x0000006738487210 */ /* 0x000fc80007f3e0ff */
[----:B------:R-:W-:Y:S02]  /*4c60*/  IADD3.X R73, R57, R105, RZ, P1, !PT ;  /* 0x0000006939497210 */ /* 0x000fe40000ffe4ff */
[----:B------:R-:W-:-:S13]  /*4c70*/  ISETP.GT.AND P1, PT, R89, RZ, P3 ;  /* 0x000000ff5900720c */ /* 0x000fda0001f24270 */
[----:B-1----:R-:W-:Y:S05]  /*4c80*/  @!P1 BRA `(.L_x_75) ;  /* 0x0000000000049947 */ /* 0x002fea0003800000 */
[----:B------:R1:W5:Y:S02]  /*4c90*/  LDG.E.LTC128B R107, desc[UR16][R74.64] ;  /* 0x000000104a6b7981 */ /* 0x000364000c1e1920 */
.L_x_75:
[----:B------:R-:W-:Y:S05]  /*4ca0*/  BSYNC B1 ;  /* 0x0000000000017941 */ /* 0x000fea0003800000 */
.L_x_74:
[----:B-1---5:R-:W-:Y:S01]  /*4cb0*/  FMUL R75, R107, R88 ;  /* 0x000000586b4b7220 */ /* 0x022fe20000400000 */
[----:B------:R-:W-:Y:S03]  /*4cc0*/  BSSY B1, `(.L_x_76) ;  /* 0x0000008000017945 */ /* 0x000fe60003800000 */
[----:B------:R-:W-:-:S05]  /*4cd0*/  FFMA R87, R166, R11, R75 ;  /* 0x0000000ba6577223 */ /* 0x000fca000000004b */
[----:B------:R1:W-:Y:S01]  /*4ce0*/  @P1 STG.E desc[UR16][R72.64], R87 ;  /* 0x0000005748001986 */ /* 0x0003e2000c101910 */
[----:B------:R-:W-:-:S05]  /*4cf0*/  IADD3 R74, P1, R58, R103, RZ ;  /* 0x000000673a4a7210 */ /* 0x000fca0007f3e0ff */
[----:B------:R-:W-:Y:S01]  /*4d00*/  IMAD.X R75, R59, 0x1, R105, P1 ;  /* 0x000000013b4b7824 */ /* 0x000fe200008e0669 */
[----:B------:R-:W-:-:S13]  /*4d10*/  ISETP.GT.AND P1, PT, R89, 0x8, P6 ;  /* 0x000000085900780c */ /* 0x000fda0003724270 */
[----:B-1----:R-:W-:Y:S05]  /*4d20*/  @!P1 BRA `(.L_x_77) ;  /* 0x0000000000049947 */ /* 0x002fea0003800000 */
[----:B------:R1:W5:Y:S02]  /*4d30*/  LDG.E.LTC128B R107, desc[UR16][R76.64+0x20] ;  /* 0x000020104c6b7981 */ /* 0x000364000c1e1920 */
.L_x_77:
[----:B------:R-:W-:Y:S05]  /*4d40*/  BSYNC B1 ;  /* 0x0000000000017941 */ /* 0x000fea0003800000 */
.L_x_76:
        /* <DEDUP_REMOVED lines=9> */
.L_x_79:
[----:B------:R-:W-:Y:S05]  /*4de0*/  BSYNC B1 ;  /* 0x0000000000017941 */ /* 0x000fea0003800000 */
.L_x_78:
[----:B-----5:R-:W-:Y:S01]  /*4df0*/  FMUL R87, R107, R88 ;  /* 0x000000586b577220 */ /* 0x020fe20000400000 */
[----:B------:R-:W-:Y:S01]  /*4e00*/  ISETP.GT.AND P2, PT, R99, 0x38, PT ;  /* 0x000000386300780c */ /* 0x000fe20003f44270 */
[----:B------:R-:W-:Y:S02]  /*4e10*/  BSSY B1, `(.L_x_80) ;  /* 0x0000008000017945 */ /* 0x000fe40003800000 */
[----:B------:R-:W-:-:S05]  /*4e20*/  FFMA R87, R162, R11, R87 ;  /* 0x0000000ba2577223 */ /* 0x000fca0000000057 */
[----:B------:R0:W-:Y:S01]  /*4e30*/  @P1 STG.E desc[UR16][R164.64+0x20], R87 ;  /* 0x00002057a4001986 */ /* 0x0001e2000c101910 */
[----:B------:R-:W-:-:S05]  /*4e40*/  IADD3 R162, P1, R170, R103, RZ ;  /* 0x00000067aaa27210 */ /* 0x000fca0007f3e0ff */
[----:B------:R-:W-:Y:S01]  /*4e50*/  IMAD.X R163, R171, 0x1, R105, P1 ;  /* 0x00000001aba37824 */ /* 0x000fe200008e0669 */
[----:B------:R-:W-:-:S13]  /*4e60*/  ISETP.GT.AND P1, PT, R89, RZ, P2 ;  /* 0x000000ff5900720c */ /* 0x000fda0001724270 */
[----:B0-----:R-:W-:Y:S05]  /*4e70*/  @!P1 BRA `(.L_x_81) ;  /* 0x0000000000049947 */ /* 0x001fea0003800000 */
[----:B------:R0:W5:Y:S02]  /*4e80*/  LDG.E.LTC128B R107, desc[UR16][R66.64] ;  /* 0x00000010426b7981 */ /* 0x000164000c1e1920 */
.L_x_81:
[----:B------:R-:W-:Y:S05]  /*4e90*/  BSYNC B1 ;  /* 0x0000000000017941 */ /* 0x000fea0003800000 */
.L_x_80:
[----:B0----5:R-:W-:Y:S01]  /*4ea0*/  FMUL R67, R107, R88 ;  /* 0x000000586b437220 */ /* 0x021fe20000400000 */
[----:B------:R-:W-:Y:S03]  /*4eb0*/  BSSY B1, `(.L_x_82) ;  /* 0x0000009000017945 */ /* 0x000fe60003800000 */
[----:B------:R-:W-:-:S05]  /*4ec0*/  FFMA R87, R160, R11, R67 ;  /* 0x0000000ba0577223 */ /* 0x000fca0000000043 */
[----:B------:R0:W-:Y:S01]  /*4ed0*/  @P1 STG.E desc[UR16][R162.64], R87 ;  /* 0x00000057a2001986 */ /* 0x0001e2000c101910 */
[----:B------:R-:W-:-:S05]  /*4ee0*/  IADD3 R66, P1, R72, R103, RZ ;  /* 0x0000006748427210 */ /* 0x000fca0007f3e0ff */
[----:B------:R-:W-:Y:S01]  /*4ef0*/  IMAD.X R67, R73, 0x1, R105, P1 ;  /* 0x0000000149437824 */ /* 0x000fe200008e0669 */
[----:B------:R-:W-:-:S04]  /*4f00*/  ISETP.GT.AND P1, PT, R99, 0x39, PT ;  /* 0x000000396300780c */ /* 0x000fc80003f24270 */
[----:B------:R-:W-:-:S13]  /*4f10*/  ISETP.GT.AND P5, PT, R89, RZ, P1 ;  /* 0x000000ff5900720c */ /* 0x000fda0000fa4270 */
[----:B0-----:R-:W-:Y:S05]  /*4f20*/  @!P5 BRA `(.L_x_83) ;  /* 0x000000000004d947 */ /* 0x001fea0003800000 */
[----:B------:R0:W5:Y:S02]  /*4f30*/  LDG.E.LTC128B R107, desc[UR16][R70.64] ;  /* 0x00000010466b7981 */ /* 0x000164000c1e1920 */
.L_x_83:
[----:B------:R-:W-:Y:S05]  /*4f40*/  BSYNC B1 ;  /* 0x0000000000017941 */ /* 0x000fea0003800000 */
.L_x_82:
[----:B0----5:R-:W-:Y:S01]  /*4f50*/  FMUL R71, R107, R88 ;  /* 0x000000586b477220 */ /* 0x021fe20000400000 */
[----:B------:R-:W-:Y:S03]  /*4f60*/  BSSY B1, `(.L_x_84) ;  /* 0x000000a000017945 */ /* 0x000fe60003800000 */
[----:B------:R-:W-:-:S05]  /*4f70*/  FFMA R87, R158, R11, R71 ;  /* 0x0000000b9e577223 */ /* 0x000fca0000000047 */
[----:B------:R0:W-:Y:S01]  /*4f80*/  @P5 STG.E desc[UR16][R66.64], R87 ;  /* 0x0000005742005986 */ /* 0x0001e2000c101910 */
[----:B------:R-:W-:-:S05]  /*4f90*/  IADD3 R70, P5, R164, R103, RZ ;  /* 0x00000067a4467210 */ /* 0x000fca0007fbe0ff */
[----:B------:R-:W-:Y:S01]  /*4fa0*/  IMAD.X R71, R165, 0x1, R105, P5 ;  /* 0x00000001a5477824 */ /* 0x000fe200028e0669 */
[----:B------:R-:W-:-:S05]  /*4fb0*/  IADD3 R158, P5, R74, R103, RZ ;  /* 0x000000674a9e7210 */ /* 0x000fca0007fbe0ff */
[----:B------:R-:W-:Y:S01]  /*4fc0*/  IMAD.X R159, R75, 0x1, R105, P5 ;  /* 0x000000014b9f7824 */ /* 0x000fe200028e0669 */
[----:B------:R-:W-:-:S13]  /*4fd0*/  ISETP.GT.AND P5, PT, R89, 0x8, P2 ;  /* 0x000000085900780c */ /* 0x000fda00017a4270 */
[----:B0-----:R-:W-:Y:S05]  /*4fe0*/  @!P5 BRA `(.L_x_85) ;  /* 0x000000000004d947 */ /* 0x001fea0003800000 */
[----:B------:R0:W5:Y:S02]  /*4ff0*/  LDG.E.LTC128B R107, desc[UR16][R12.64+0x20] ;  /* 0x000020100c6b7981 */ /* 0x000164000c1e1920 */
.L_x_85:
[----:B------:R-:W-:Y:S05]  /*5000*/  BSYNC B1 ;  /* 0x0000000000017941 */ /* 0x000fea0003800000 */
.L_x_84:
[----:B-----5:R-:W-:Y:S01]  /*5010*/  FMUL R87, R107, R88 ;  /* 0x000000586b577220 */ /* 0x020fe20000400000 */
[----:B------:R-:W-:Y:S03]  /*5020*/  BSSY B1, `(.L_x_86) ;  /* 0x0000006000017945 */ /* 0x000fe60003800000 */
[----:B------:R-:W-:-:S05]  /*5030*/  FFMA R87, R156, R11, R87 ;  /* 0x0000000b9c577223 */ /* 0x000fca0000000057 */
[----:B------:R0:W-:Y:S01]  /*5040*/  @P5 STG.E desc[UR16][R158.64+0x20], R87 ;  /* 0x000020579e005986 */ /* 0x0001e2000c101910 */
[----:B------:R-:W-:-:S13]  /*5050*/  ISETP.GT.AND P5, PT, R89, 0x8, P1 ;  /* 0x000000085900780c */ /* 0x000fda0000fa4270 */
[----:B0-----:R-:W-:Y:S05]  /*5060*/  @!P5 BRA `(.L_x_87) ;  /* 0x000000000004d947 */ /* 0x001fea0003800000 */
[----:B------:R0:W5:Y:S02]  /*5070*/  LDG.E.LTC128B R107, desc[UR16][R64.64+0x20] ;  /* 0x00002010406b7981 */ /* 0x000164000c1e1920 */
.L_x_87:
[----:B------:R-:W-:Y:S05]  /*5080*/  BSYNC B1 ;  /* 0x0000000000017941 */ /* 0x000fea0003800000 */
.L_x_86:
[----:B-----5:R-:W-:Y:S01]  /*5090*/  FMUL R87, R107, R88 ;  /* 0x000000586b577220 */ /* 0x020fe20000400000 */
[----:B------:R-:W-:Y:S03]  /*50a0*/  BSSY B1, `(.L_x_88) ;  /* 0x0000006000017945 */ /* 0x000fe60003800000 */
[----:B------:R-:W-:-:S05]  /*50b0*/  FFMA R87, R154, R11, R87 ;  /* 0x0000000b9a577223 */ /* 0x000fca0000000057 */
[----:B------:R0:W-:Y:S01]  /*50c0*/  @P5 STG.E desc[UR16][R70.64+0x20], R87 ;  /* 0x0000205746005986 */ /* 0x0001e2000c101910 */
[----:B------:R-:W-:-:S13]  /*50d0*/  ISETP.GT.AND P5, PT, R89, 0x80, P0 ;  /* 0x000000805900780c */ /* 0x000fda00007a4270 */
[----:B0-----:R-:W-:Y:S05]  /*50e0*/  @!P5 BRA `(.L_x_89) ;  /* 0x000000000004d947 */ /* 0x001fea0003800000 */
[----:B------:R0:W5:Y:S02]  /*50f0*/  LDG.E.LTC128B R107, desc[UR16][R16.64+0x200] ;  /* 0x00020010106b7981 */ /* 0x000164000c1e1920 */
.L_x_89:
[----:B------:R-:W-:Y:S05]  /*5100*/  BSYNC B1 ;  /* 0x0000000000017941 */ /* 0x000fea0003800000 */
.L_x_88:
[----:B-----5:R-:W-:Y:S01]  /*5110*/  FMUL R87, R107, R88 ;  /* 0x000000586b577220 */ /* 0x020fe20000400000 */
[----:B------:R-:W-:Y:S03]  /*5120*/  BSSY B1, `(.L_x_90) ;  /* 0x0000007000017945 */ /* 0x000fe60003800000 */
[----:B------:R-:W-:-:S05]  /*5130*/  FFMA R87, R152, R11, R87 ;  /* 0x0000000b98577223 */ /* 0x000fca0000000057 */
[----:B------:R0:W-:Y:S01]  /*5140*/  @P5 STG.E desc[UR16][R14.64+0x200], R87 ;  /* 0x000200570e005986 */ /* 0x0001e2000c101910 */
[----:B------:R-:W-:-:S04]  /*5150*/  LOP3.LUT P5, RZ, R91, 0x2, RZ, 0xc0, !PT ;  /* 0x000000025bff7812 */ /* 0x000fc800078ac0ff */
[----:B------:R-:W-:-:S13]  /*5160*/  ISETP.GT.AND P5, PT, R89, 0x80, P5 ;  /* 0x000000805900780c */ /* 0x000fda0002fa4270 */
[----:B0-----:R-:W-:Y:S05]  /*5170*/  @!P5 BRA `(.L_x_91) ;  /* 0x000000000004d947 */ /* 0x001fea0003800000 */
[----:B------:R0:W5:Y:S02]  /*5180*/  LDG.E.LTC128B R107, desc[UR16][R20.64+0x200] ;  /* 0x00020010146b7981 */ /* 0x000164000c1e1920 */
.L_x_91:
[----:B------:R-:W-:Y:S05]  /*5190*/  BSYNC B1 ;  /* 0x0000000000017941 */ /* 0x000fea0003800000 */
.L_x_90:
[----:B-----5:R-:W-:Y:S01]  /*51a0*/  FMUL R87, R107, R88 ;  /* 0x000000586b577220 */ /* 0x020fe20000400000 */
[----:B------:R-:W-:Y:S01]  /*51b0*/  ISETP.GT.AND P0, PT, R89, 0x88, P0 ;  /* 0x000000885900780c */ /* 0x000fe20000704270 */
[----:B------:R-:W-:Y:S02]  /*51c0*/  BSSY B1, `(.L_x_92) ;  /* 0x0000005000017945 */ /* 0x000fe40003800000 */
[----:B------:R-:W-:-:S05]  /*51d0*/  FFMA R87, R150, R11, R87 ;  /* 0x0000000b96577223 */ /* 0x000fca0000000057 */
[----:B------:R0:W-:Y:S05]  /*51e0*/  @P5 STG.E desc[UR16][R18.64+0x200], R87 ;  /* 0x0002005712005986 */ /* 0x0001ea000c101910 */
[----:B------:R-:W-:Y:S05]  /*51f0*/  @!P0 BRA `(.L_x_93) ;  /* 0x0000000000048947 */ /* 0x000fea0003800000 */
[----:B------:R0:W5:Y:S02]  /*5200*/  LDG.E.LTC128B R107, desc[UR16][R16.64+0x220] ;  /* 0x00022010106b7981 */ /* 0x000164000c1e1920 */
.L_x_93:
[----:B------:R-:W-:Y:S05]  /*5210*/  BSYNC B1 ;  /* 0x0000000000017941 */ /* 0x000fea0003800000 */
.L_x_92:
[----:B0----5:R-:W-:Y:S01]  /*5220*/  FMUL R17, R107, R88 ;  /* 0x000000586b117220 */ /* 0x021fe20000400000 */
[----:B------:R-:W-:Y:S01]  /*5230*/  LOP3.LUT P5, RZ, R91, 0x2, RZ, 0xc0, !PT ;  /* 0x000000025bff7812 */ /* 0x000fe200078ac0ff */
[----:B------:R-:W-:Y:S02]  /*5240*/  BSSY B1, `(.L_x_94) ;  /* 0x0000006000017945 */ /* 0x000fe40003800000 */
[----:B------:R-:W-:-:S05]  /*5250*/  FFMA R17, R148, R11, R17 ;  /* 0x0000000b94117223 */ /* 0x000fca0000000011 */
[----:B------:R0:W-:Y:S01]  /*5260*/  @P0 STG.E desc[UR16][R14.64+0x220], R17 ;  /* 0x000220110e000986 */ /* 0x0001e2000c101910 */
[----:B------:R-:W-:-:S13]  /*5270*/  ISETP.GT.AND P0, PT, R89, 0x88, P5 ;  /* 0x000000885900780c */ /* 0x000fda0002f04270 */
[----:B0-----:R-:W-:Y:S05]  /*5280*/  @!P0 BRA `(.L_x_95) ;  /* 0x0000000000048947 */ /* 0x001fea0003800000 */
[----:B------:R0:W5:Y:S02]  /*5290*/  LDG.E.LTC128B R107, desc[UR16][R20.64+0x220] ;  /* 0x00022010146b7981 */ /* 0x000164000c1e1920 */
.L_x_95:
[----:B------:R-:W-:Y:S05]  /*52a0*/  BSYNC B1 ;  /* 0x0000000000017941 */ /* 0x000fea0003800000 */
.L_x_94:
[----:B-----5:R-:W-:Y:S01]  /*52b0*/  FMUL R15, R107, R88 ;  /* 0x000000586b0f7220 */ /* 0x020fe20000400000 */
[----:B------:R-:W-:Y:S01]  /*52c0*/  LOP3.LUT P5, RZ, R91, 0x4, RZ, 0xc0, !PT ;  /* 0x000000045bff7812 */ /* 0x000fe200078ac0ff */
[----:B------:R-:W-:Y:S02]  /*52d0*/  BSSY B1, `(.L_x_96) ;  /* 0x0000006000017945 */ /* 0x000fe40003800000 */
[----:B------:R-:W-:-:S05]  /*52e0*/  FFMA R15, R146, R11, R15 ;  /* 0x0000000b920f7223 */ /* 0x000fca000000000f */
[----:B------:R0:W-:Y:S01]  /*52f0*/  @P0 STG.E desc[UR16][R18.64+0x220], R15 ;  /* 0x0002200f12000986 */ /* 0x0001e2000c101910 */
[----:B------:R-:W-:-:S13]  /*5300*/  ISETP.GT.AND P0, PT, R89, 0x80, P5 ;  /* 0x000000805900780c */ /* 0x000fda0002f04270 */
[----:B0-----:R-:W-:Y:S05]  /*5310*/  @!P0 BRA `(.L_x_97) ;  /* 0x0000000000048947 */ /* 0x001fea0003800000 */
[----:B------:R0:W5:Y:S02]  /*5320*/  LDG.E.LTC128B R107, desc[UR16][R24.64+0x200] ;  /* 0x00020010186b7981 */ /* 0x000164000c1e1920 */
.L_x_97:
[----:B------:R-:W-:Y:S05]  /*5330*/  BSYNC B1 ;  /* 0x0000000000017941 */ /* 0x000fea0003800000 */
.L_x_96:
[----:B-----5:R-:W-:Y:S01]  /*5340*/  FMUL R15, R107, R88 ;  /* 0x000000586b0f7220 */ /* 0x020fe20000400000 */
[----:B------:R-:W-:Y:S03]  /*5350*/  BSSY B1, `(.L_x_98) ;  /* 0x0000006000017945 */ /* 0x000fe60003800000 */
[----:B------:R-:W-:-:S05]  /*5360*/  FFMA R15, R144, R11, R15 ;  /* 0x0000000b900f7223 */ /* 0x000fca000000000f */
[----:B------:R0:W-:Y:S01]  /*5370*/  @P0 STG.E desc[UR16][R22.64+0x200], R15 ;  /* 0x0002000f16000986 */ /* 0x0001e2000c101910 */
[----:B------:R-:W-:-:S13]  /*5380*/  ISETP.GT.AND P0, PT, R89, 0x80, P4 ;  /* 0x000000805900780c */ /* 0x000fda0002704270 */
[----:B0-----:R-:W-:Y:S05]  /*5390*/  @!P0 BRA `(.L_x_99) ;  /* 0x0000000000048947 */ /* 0x001fea0003800000 */
[----:B------:R0:W5:Y:S02]  /*53a0*/  LDG.E.LTC128B R107, desc[UR16][R28.64+0x200] ;  /* 0x000200101c6b7981 */ /* 0x000164000c1e1920 */
.L_x_99:
[----:B------:R-:W-:Y:S05]  /*53b0*/  BSYNC B1 ;  /* 0x0000000000017941 */ /* 0x000fea0003800000 */
.L_x_98:
[----:B-----5:R-:W-:Y:S01]  /*53c0*/  FMUL R15, R107, R88 ;  /* 0x000000586b0f7220 */ /* 0x020fe20000400000 */
[----:B------:R-:W-:Y:S03]  /*53d0*/  BSSY B1, `(.L_x_100) ;  /* 0x0000006000017945 */ /* 0x000fe60003800000 */
[----:B------:R-:W-:-:S05]  /*53e0*/  FFMA R15, R142, R11, R15 ;  /* 0x0000000b8e0f7223 */ /* 0x000fca000000000f */
[----:B------:R0:W-:Y:S01]  /*53f0*/  @P0 STG.E desc[UR16][R26.64+0x200], R15 ;  /* 0x0002000f1a000986 */ /* 0x0001e2000c101910 */
[----:B------:R-:W-:-:S13]  /*5400*/  ISETP.GT.AND P0, PT, R89, 0x88, P5 ;  /* 0x000000885900780c */ /* 0x000fda0002f04270 */
[----:B0-----:R-:W-:Y:S05]  /*5410*/  @!P0 BRA `(.L_x_101) ;  /* 0x0000000000048947 */ /* 0x001fea0003800000 */
[----:B------:R0:W5:Y:S02]  /*5420*/  LDG.E.LTC128B R107, desc[UR16][R24.64+0x220] ;  /* 0x00022010186b7981 */ /* 0x000164000c1e1920 */
.L_x_101:
[----:B------:R-:W-:Y:S05]  /*5430*/  BSYNC B1 ;  /* 0x0000000000017941 */ /* 0x000fea0003800000 */
.L_x_100:
[----:B-----5:R-:W-:Y:S01]  /*5440*/  FMUL R15, R107, R88 ;  /* 0x000000586b0f7220 */ /* 0x020fe20000400000 */
[----:B------:R-:W-:Y:S01]  /*5450*/  ISETP.GT.AND P4, PT, R89, 0x88, P4 ;  /* 0x000000885900780c */ /* 0x000fe20002784270 */
[----:B------:R-:W-:Y:S02]  /*5460*/  BSSY B1, `(.L_x_102) ;  /* 0x0000005000017945 */ /* 0x000fe40003800000 */
[----:B------:R-:W-:-:S05]  /*5470*/  FFMA R15, R140, R11, R15 ;  /* 0x0000000b8c0f7223 */ /* 0x000fca000000000f */
[----:B------:R0:W-:Y:S05]  /*5480*/  @P0 STG.E desc[UR16][R22.64+0x220], R15 ;  /* 0x0002200f16000986 */ /* 0x0001ea000c101910 */
[----:B------:R-:W-:Y:S05]  /*5490*/  @!P4 BRA `(.L_x_103) ;  /* 0x000000000004c947 */ /* 0x000fea0003800000 */
[----:B------:R0:W5:Y:S02]  /*54a0*/  LDG.E.LTC128B R107, desc[UR16][R28.64+0x220] ;  /* 0x000220101c6b7981 */ /* 0x000164000c1e1920 */
.L_x_103:
[----:B------:R-:W-:Y:S05]  /*54b0*/  BSYNC B1 ;  /* 0x0000000000017941 */ /* 0x000fea0003800000 */
.L_x_102:
[----:B0----5:R-:W-:Y:S01]  /*54c0*/  FMUL R15, R107, R88 ;  /* 0x000000586b0f7220 */ /* 0x021fe20000400000 */
[----:B------:R-:W-:Y:S01]  /*54d0*/  LOP3.LUT P5, RZ, R91, 0x10, RZ, 0xc0, !PT ;  /* 0x000000105bff7812 */ /* 0x000fe200078ac0ff */
[----:B------:R-:W-:Y:S02]  /*54e0*/  BSSY B1, `(.L_x_104) ;  /* 0x0000006000017945 */ /* 0x000fe40003800000 */
[----:B------:R-:W-:Y:S01]  /*54f0*/  FFMA R15, R138, R11, R15 ;  /* 0x0000000b8a0f7223 */ /* 0x000fe2000000000f */
[----:B------:R-:W-:-:S04]  /*5500*/  ISETP.GT.AND P0, PT, R89, 0x80, P5 ;  /* 0x000000805900780c */ /* 0x000fc80002f04270 */
[----:B------:R0:W-:Y:S09]  /*5510*/  @P4 STG.E desc[UR16][R26.64+0x220], R15 ;  /* 0x0002200f1a004986 */ /* 0x0001f2000c101910 */
[----:B------:R-:W-:Y:S05]  /*5520*/  @!P0 BRA `(.L_x_105) ;  /* 0x0000000000048947 */ /* 0x000fea0003800000 */
[----:B------:R0:W5:Y:S02]  /*5530*/  LDG.E.LTC128B R107, desc[UR16][R36.64+0x200] ;  /* 0x00020010246b7981 */ /* 0x000164000c1e1920 */
.L_x_105:
[----:B------:R-:W-:Y:S05]  /*5540*/  BSYNC B1 ;  /* 0x0000000000017941 */ /* 0x000fea0003800000 */
.L_x_104:
[----:B0----5:R-:W-:Y:S01]  /*5550*/  FMUL R15, R107, R88 ;  /* 0x000000586b0f7220 */ /* 0x021fe20000400000 */
[----:B------:R-:W-:Y:S01]  /*5560*/  @P0 IMAD.MOV.U32 R14, RZ, RZ, R30 ;  /* 0x000000ffff0e0224 */ /* 0x000fe200078e001e */
[----:B------:R-:W-:Y:S01]  /*5570*/  ISETP.NE.AND P4, PT, R6, RZ, PT ;  /* 0x000000ff0600720c */ /* 0x000fe20003f85270 */
[----:B------:R-:W-:Y:S01]  /*5580*/  BSSY B1, `(.L_x_106) ;  /* 0x0000007000017945 */ /* 0x000fe20003800000 */
[----:B------:R-:W-:Y:S01]  /*5590*/  FFMA R17, R136, R11, R15 ;  /* 0x0000000b88117223 */ /* 0x000fe2000000000f */
[----:B------:R-:W-:-:S05]  /*55a0*/  @P0 IMAD.MOV.U32 R15, RZ, RZ, R31 ;  /* 0x000000ffff0f0224 */ /* 0x000fca00078e001f */
[----:B------:R0:W-:Y:S01]  /*55b0*/  @P0 STG.E desc[UR16][R14.64+0x200], R17 ;  /* 0x000200110e000986 */ /* 0x0001e2000c101910 */
[----:B------:R-:W-:-:S13]  /*55c0*/  ISETP.GT.AND P0, PT, R89, 0x80, P4 ;  /* 0x000000805900780c */ /* 0x000fda0002704270 */
[----:B0-----:R-:W-:Y:S05]  /*55d0*/  @!P0 BRA `(.L_x_107) ;  /* 0x0000000000048947 */ /* 0x001fea0003800000 */
[----:B------:R0:W5:Y:S02]  /*55e0*/  LDG.E.LTC128B R107, desc[UR16][R38.64+0x200] ;  /* 0x00020010266b7981 */ /* 0x000164000c1e1920 */
.L_x_107:
[----:B------:R-:W-:Y:S05]  /*55f0*/  BSYNC B1 ;  /* 0x0000000000017941 */ /* 0x000fea0003800000 */
.L_x_106:
[----:B-----5:R-:W-:Y:S01]  /*5600*/  FMUL R15, R107, R88 ;  /* 0x000000586b0f7220 */ /* 0x020fe20000400000 */
[----:B------:R-:W-:Y:S01]  /*5610*/  @P0 MOV R14, R34 ;  /* 0x00000022000e0202 */ /* 0x000fe20000000f00 */
[----:B------:R-:W-:Y:S02]  /*5620*/  BSSY B1, `(.L_x_108) ;  /* 0x0000007000017945 */ /* 0x000fe40003800000 */
[----:B------:R-:W-:Y:S01]  /*5630*/  FFMA R17, R134, R11, R15 ;  /* 0x0000000b86117223 */ /* 0x000fe2000000000f */
[----:B------:R-:W-:-:S05]  /*5640*/  @P0 IMAD.MOV.U32 R15, RZ, RZ, R35 ;  /* 0x000000ffff0f0224 */ /* 0x000fca00078e0023 */
[----:B------:R0:W-:Y:S01]  /*5650*/  @P0 STG.E desc[UR16][R14.64+0x200], R17 ;  /* 0x000200110e000986 */ /* 0x0001e2000c101910 */
[----:B------:R-:W-:-:S13]  /*5660*/  ISETP.GT.AND P0, PT, R89, 0x88, P5 ;  /* 0x000000885900780c */ /* 0x000fda0002f04270 */
[----:B0-----:R-:W-:Y:S05]  /*5670*/  @!P0 BRA `(.L_x_109) ;  /* 0x0000000000048947 */ /* 0x001fea0003800000 */
[----:B------:R0:W5:Y:S02]  /*5680*/  LDG.E.LTC128B R107, desc[UR16][R36.64+0x220] ;  /* 0x00022010246b7981 */ /* 0x000164000c1e1920 */
.L_x_109:
[----:B------:R-:W-:Y:S05]  /*5690*/  BSYNC B1 ;  /* 0x0000000000017941 */ /* 0x000fea0003800000 */
.L_x_108:
[----:B-----5:R-:W-:Y:S01]  /*56a0*/  FMUL R15, R107, R88 ;  /* 0x000000586b0f7220 */ /* 0x020fe20000400000 */
[----:B------:R-:W-:Y:S03]  /*56b0*/  BSSY B1, `(.L_x_110) ;  /* 0x0000006000017945 */ /* 0x000fe60003800000 */
[----:B------:R-:W-:-:S05]  /*56c0*/  FFMA R15, R132, R11, R15 ;  /* 0x0000000b840f7223 */ /* 0x000fca000000000f */
[----:B------:R0:W-:Y:S01]  /*56d0*/  @P0 STG.E desc[UR16][R30.64+0x220], R15 ;  /* 0x0002200f1e000986 */ /* 0x0001e2000c101910 */
[----:B------:R-:W-:-:S13]  /*56e0*/  ISETP.GT.AND P0, PT, R89, 0x88, P4 ;  /* 0x000000885900780c */ /* 0x000fda0002704270 */
[----:B0-----:R-:W-:Y:S05]  /*56f0*/  @!P0 BRA `(.L_x_111) ;  /* 0x0000000000048947 */ /* 0x001fea0003800000 */
[----:B------:R0:W5:Y:S02]  /*5700*/  LDG.E.LTC128B R107, desc[UR16][R38.64+0x220] ;  /* 0x00022010266b7981 */ /* 0x000164000c1e1920 */
.L_x_111:
[----:B------:R-:W-:Y:S05]  /*5710*/  BSYNC B1 ;  /* 0x0000000000017941 */ /* 0x000fea0003800000 */
.L_x_110:
[----:B-----5:R-:W-:Y:S01]  /*5720*/  FMUL R15, R107, R88 ;  /* 0x000000586b0f7220 */ /* 0x020fe20000400000 */
[----:B------:R-:W-:Y:S01]  /*5730*/  ISETP.NE.AND P5, PT, R95, RZ, PT ;  /* 0x000000ff5f00720c */ /* 0x000fe20003fa5270 */
[----:B------:R-:W-:Y:S02]  /*5740*/  BSSY B1, `(.L_x_112) ;  /* 0x0000006000017945 */ /* 0x000fe40003800000 */
[----:B------:R-:W-:-:S05]  /*5750*/  FFMA R15, R130, R11, R15 ;  /* 0x0000000b820f7223 */ /* 0x000fca000000000f */
[----:B------:R0:W-:Y:S01]  /*5760*/  @P0 STG.E desc[UR16][R34.64+0x220], R15 ;  /* 0x0002200f22000986 */ /* 0x0001e2000c101910 */
[----:B------:R-:W-:-:S13]  /*5770*/  ISETP.GT.AND P0, PT, R89, 0x80, P5 ;  /* 0x000000805900780c */ /* 0x000fda0002f04270 */
[----:B0-----:R-:W-:Y:S05]  /*5780*/  @!P0 BRA `(.L_x_113) ;  /* 0x0000000000048947 */ /* 0x001fea0003800000 */
[----:B------:R0:W5:Y:S02]  /*5790*/  LDG.E.LTC128B R107, desc[UR16][R44.64+0x200] ;  /* 0x000200102c6b7981 */ /* 0x000164000c1e1920 */
.L_x_113:
[----:B------:R-:W-:Y:S05]  /*57a0*/  BSYNC B1 ;  /* 0x0000000000017941 */ /* 0x000fea0003800000 */
.L_x_112:
        /* <DEDUP_REMOVED lines=8> */
.L_x_115:
[----:B------:R-:W-:Y:S05]  /*5830*/  BSYNC B1 ;  /* 0x0000000000017941 */ /* 0x000fea0003800000 */
.L_x_114:
[----:B-----5:R-:W-:Y:S01]  /*5840*/  FMUL R15, R107, R88 ;  /* 0x000000586b0f7220 */ /* 0x020fe20000400000 */
[----:B------:R-:W-:Y:S03]  /*5850*/  BSSY B1, `(.L_x_116) ;  /* 0x0000006000017945 */ /* 0x000fe60003800000 */
[----:B------:R-:W-:-:S05]  /*5860*/  FFMA R15, R126, R11, R15 ;  /* 0x0000000b7e0f7223 */ /* 0x000fca000000000f */
[----:B------:R0:W-:Y:S01]  /*5870*/  @P0 STG.E desc[UR16][R40.64+0x200], R15 ;  /* 0x0002000f28000986 */ /* 0x0001e2000c101910 */
[----:B------:R-:W-:-:S13]  /*5880*/  ISETP.GT.AND P0, PT, R89, 0x88, P5 ;  /* 0x000000885900780c */ /* 0x000fda0002f04270 */
[----:B0-----:R-:W-:Y:S05]  /*5890*/  @!P0 BRA `(.L_x_117) ;  /* 0x0000000000048947 */ /* 0x001fea0003800000 */
[----:B------:R0:W5:Y:S02]  /*58a0*/  LDG.E.LTC128B R107, desc[UR16][R44.64+0x220] ;  /* 0x000220102c6b7981 */ /* 0x000164000c1e1920 */
.L_x_117:
[----:B------:R-:W-:Y:S05]  /*58b0*/  BSYNC B1 ;  /* 0x0000000000017941 */ /* 0x000fea0003800000 */
.L_x_116:
[----:B-----5:R-:W-:Y:S01]  /*58c0*/  FMUL R15, R107, R88 ;  /* 0x000000586b0f7220 */ /* 0x020fe20000400000 */
[----:B------:R-:W-:Y:S03]  /*58d0*/  BSSY B1, `(.L_x_118) ;  /* 0x0000006000017945 */ /* 0x000fe60003800000 */
[----:B------:R-:W-:-:S05]  /*58e0*/  FFMA R15, R124, R11, R15 ;  /* 0x0000000b7c0f7223 */ /* 0x000fca000000000f */
[----:B------:R0:W-:Y:S01]  /*58f0*/  @P0 STG.E desc[UR16][R42.64+0x220], R15 ;  /* 0x0002200f2a000986 */ /* 0x0001e2000c101910 */
[----:B------:R-:W-:-:S13]  /*5900*/  ISETP.GT.AND P0, PT, R89, 0x88, P4 ;  /* 0x000000885900780c */ /* 0x000fda0002704270 */
[----:B0-----:R-:W-:Y:S05]  /*5910*/  @!P0 BRA `(.L_x_119) ;  /* 0x0000000000048947 */ /* 0x001fea0003800000 */
[----:B------:R0:W5:Y:S02]  /*5920*/  LDG.E.LTC128B R107, desc[UR16][R46.64+0x220] ;  /* 0x000220102e6b7981 */ /* 0x000164000c1e1920 */
.L_x_119:
[----:B------:R-:W-:Y:S05]  /*5930*/  BSYNC B1 ;  /* 0x0000000000017941 */ /* 0x000fea0003800000 */
.L_x_118:
        /* <DEDUP_REMOVED lines=8> */
.L_x_121:
[----:B------:R-:W-:Y:S05]  /*59c0*/  BSYNC B1 ;  /* 0x0000000000017941 */ /* 0x000fea0003800000 */
.L_x_120:
        /* <DEDUP_REMOVED lines=8> */
.L_x_123:
[----:B------:R-:W-:Y:S05]  /*5a50*/  BSYNC B1 ;  /* 0x0000000000017941 */ /* 0x000fea0003800000 */
.L_x_122:
[----:B-----5:R-:W-:Y:S01]  /*5a60*/  FMUL R15, R107, R88 ;  /* 0x000000586b0f7220 */ /* 0x020fe20000400000 */
[----:B------:R-:W-:Y:S03]  /*5a70*/  BSSY B1, `(.L_x_124) ;  /* 0x0000006000017945 */ /* 0x000fe60003800000 */
[----:B------:R-:W-:-:S05]  /*5a80*/  FFMA R15, R118, R11, R15 ;  /* 0x0000000b760f7223 */ /* 0x000fca000000000f */
[----:B------:R0:W-:Y:S01]  /*5a90*/  @P0 STG.E desc[UR16][R48.64+0x200], R15 ;  /* 0x0002000f30000986 */ /* 0x0001e2000c101910 */
[----:B------:R-:W-:-:S13]  /*5aa0*/  ISETP.GT.AND P0, PT, R89, 0x88, P5 ;  /* 0x000000885900780c */ /* 0x000fda0002f04270 */
[----:B0-----:R-:W-:Y:S05]  /*5ab0*/  @!P0 BRA `(.L_x_125) ;  /* 0x0000000000048947 */ /* 0x001fea0003800000 */
[----:B------:R0:W5:Y:S02]  /*5ac0*/  LDG.E.LTC128B R107, desc[UR16][R52.64+0x220] ;  /* 0x00022010346b7981 */ /* 0x000164000c1e1920 */
.L_x_125:
[----:B------:R-:W-:Y:S05]  /*5ad0*/  BSYNC B1 ;  /* 0x0000000000017941 */ /* 0x000fea0003800000 */
.L_x_124:
[----:B-----5:R-:W-:Y:S01]  /*5ae0*/  FMUL R15, R107, R88 ;  /* 0x000000586b0f7220 */ /* 0x020fe20000400000 */
[----:B------:R-:W-:Y:S03]  /*5af0*/  BSSY B1, `(.L_x_126) ;  /* 0x0000006000017945 */ /* 0x000fe60003800000 */
[----:B------:R-:W-:-:S05]  /*5b00*/  FFMA R15, R116, R11, R15 ;  /* 0x0000000b740f7223 */ /* 0x000fca000000000f */
[----:B------:R0:W-:Y:S01]  /*5b10*/  @P0 STG.E desc[UR16][R50.64+0x220], R15 ;  /* 0x0002200f32000986 */ /* 0x0001e2000c101910 */
[----:B------:R-:W-:-:S13]  /*5b20*/  ISETP.GT.AND P0, PT, R89, 0x88, P4 ;  /* 0x000000885900780c */ /* 0x000fda0002704270 */
[----:B0-----:R-:W-:Y:S05]  /*5b30*/  @!P0 BRA `(.L_x_127) ;  /* 0x0000000000048947 */ /* 0x001fea0003800000 */
[----:B------:R0:W5:Y:S02]  /*5b40*/  LDG.E.LTC128B R107, desc[UR16][R54.64+0x220] ;  /* 0x00022010366b7981 */ /* 0x000164000c1e1920 */
.L_x_127:
[----:B------:R-:W-:Y:S05]  /*5b50*/  BSYNC B1 ;  /* 0x0000000000017941 */ /* 0x000fea0003800000 */
.L_x_126:
        /* <DEDUP_REMOVED lines=8> */
.L_x_129:
[----:B------:R-:W-:Y:S05]  /*5be0*/  BSYNC B1 ;  /* 0x0000000000017941 */ /* 0x000fea0003800000 */
.L_x_128:
        /* <DEDUP_REMOVED lines=8> */
.L_x_131:
[----:B------:R-:W-:Y:S05]  /*5c70*/  BSYNC B1 ;  /* 0x0000000000017941 */ /* 0x000fea0003800000 */
.L_x_130:
[----:B-----5:R-:W-:Y:S01]  /*5c80*/  FMUL R15, R107, R88 ;  /* 0x000000586b0f7220 */ /* 0x020fe20000400000 */
[----:B------:R-:W-:Y:S03]  /*5c90*/  BSSY B1, `(.L_x_132) ;  /* 0x0000006000017945 */ /* 0x000fe60003800000 */
[----:B------:R-:W-:-:S05]  /*5ca0*/  FFMA R15, R110, R11, R15 ;  /* 0x0000000b6e0f7223 */ /* 0x000fca000000000f */
[----:B------:R0:W-:Y:S01]  /*5cb0*/  @P0 STG.E desc[UR16][R56.64+0x200], R15 ;  /* 0x0002000f38000986 */ /* 0x0001e2000c101910 */
[----:B------:R-:W-:-:S13]  /*5cc0*/  ISETP.GT.AND P0, PT, R89, 0x88, P5 ;  /* 0x000000885900780c */ /* 0x000fda0002f04270 */
[----:B0-----:R-:W-:Y:S05]  /*5cd0*/  @!P0 BRA `(.L_x_133) ;  /* 0x0000000000048947 */ /* 0x001fea0003800000 */
[----:B------:R0:W5:Y:S02]  /*5ce0*/  LDG.E.LTC128B R107, desc[UR16][R60.64+0x220] ;  /* 0x000220103c6b7981 */ /* 0x000164000c1e1920 */
.L_x_133:
[----:B------:R-:W-:Y:S05]  /*5cf0*/  BSYNC B1 ;  /* 0x0000000000017941 */ /* 0x000fea0003800000 */
.L_x_132:
[----:B-----5:R-:W-:Y:S01]  /*5d00*/  FMUL R15, R107, R88 ;  /* 0x000000586b0f7220 */ /* 0x020fe20000400000 */
[----:B------:R-:W-:Y:S01]  /*5d10*/  ISETP.GT.AND P4, PT, R89, 0x88, P4 ;  /* 0x000000885900780c */ /* 0x000fe20002784270 */
[----:B------:R-:W-:Y:S02]  /*5d20*/  BSSY B1, `(.L_x_134) ;  /* 0x0000005000017945 */ /* 0x000fe40003800000 */
[----:B------:R-:W-:-:S05]  /*5d30*/  FFMA R15, R108, R11, R15 ;  /* 0x0000000b6c0f7223 */ /* 0x000fca000000000f */
[----:B------:R0:W-:Y:S05]  /*5d40*/  @P0 STG.E desc[UR16][R58.64+0x220], R15 ;  /* 0x0002200f3a000986 */ /* 0x0001ea000c101910 */
[----:B------:R-:W-:Y:S05]  /*5d50*/  @!P4 BRA `(.L_x_135) ;  /* 0x000000000004c947 */ /* 0x000fea0003800000 */
[----:B------:R0:W5:Y:S02]  /*5d60*/  LDG.E.LTC128B R107, desc[UR16][R62.64+0x220] ;  /* 0x000220103e6b7981 */ /* 0x000164000c1e1920 */
.L_x_135:
[----:B------:R-:W-:Y:S05]  /*5d70*/  BSYNC B1 ;  /* 0x0000000000017941 */ /* 0x000fea0003800000 */
.L_x_134:
[----:B0----5:R-:W-:Y:S01]  /*5d80*/  FMUL R15, R107, R88 ;  /* 0x000000586b0f7220 */ /* 0x021fe20000400000 */
[----:B------:R-:W-:Y:S01]  /*5d90*/  ISETP.GT.AND P0, PT, R89, 0x80, P6 ;  /* 0x000000805900780c */ /* 0x000fe20003704270 */
[----:B------:R-:W-:Y:S02]  /*5da0*/  BSSY B1, `(.L_x_136) ;  /* 0x0000005000017945 */ /* 0x000fe40003800000 */
[----:B------:R-:W-:-:S05]  /*5db0*/  FFMA R15, R106, R11, R15 ;  /* 0x0000000b6a0f7223 */ /* 0x000fca000000000f */
[----:B------:R0:W-:Y:S05]  /*5dc0*/  @P4 STG.E desc[UR16][R172.64+0x220], R15 ;  /* 0x0002200fac004986 */ /* 0x0001ea000c101910 */
[----:B------:R-:W-:Y:S05]  /*5dd0*/  @!P0 BRA `(.L_x_137) ;  /* 0x0000000000048947 */ /* 0x000fea0003800000 */
[----:B------:R0:W5:Y:S02]  /*5de0*/  LDG.E.LTC128B R107, desc[UR16][R76.64+0x200] ;  /* 0x000200104c6b7981 */ /* 0x000164000c1e1920 */
.L_x_137:
[----:B------:R-:W-:Y:S05]  /*5df0*/  BSYNC B1 ;  /* 0x0000000000017941 */ /* 0x000fea0003800000 */
.L_x_136:
[----:B0----5:R-:W-:Y:S01]  /*5e00*/  FMUL R15, R107, R88 ;  /* 0x000000586b0f7220 */ /* 0x021fe20000400000 */
[----:B------:R-:W-:Y:S01]  /*5e10*/  ISETP.GT.AND P4, PT, R89, 0x80, P3 ;  /* 0x000000805900780c */ /* 0x000fe20001f84270 */
[----:B------:R-:W-:Y:S02]  /*5e20*/  BSSY B1, `(.L_x_138) ;  /* 0x0000005000017945 */ /* 0x000fe40003800000 */
[----:B------:R-:W-:-:S05]  /*5e30*/  FFMA R15, R104, R11, R15 ;  /* 0x0000000b680f7223 */ /* 0x000fca000000000f */
[----:B------:R0:W-:Y:S05]  /*5e40*/  @P0 STG.E desc[UR16][R170.64+0x200], R15 ;  /* 0x0002000faa000986 */ /* 0x0001ea000c101910 */
[----:B------:R-:W-:Y:S05]  /*5e50*/  @!P4 BRA `(.L_x_139) ;  /* 0x000000000004c947 */ /* 0x000fea0003800000 */
[----:B------:R0:W5:Y:S02]  /*5e60*/  LDG.E.LTC128B R107, desc[UR16][R78.64+0x200] ;  /* 0x000200104e6b7981 */ /* 0x000164000c1e1920 */
.L_x_139:
[----:B------:R-:W-:Y:S05]  /*5e70*/  BSYNC B1 ;  /* 0x0000000000017941 */ /* 0x000fea0003800000 */
.L_x_138:
[----:B0----5:R-:W-:Y:S01]  /*5e80*/  FMUL R15, R107, R88 ;  /* 0x000000586b0f7220 */ /* 0x021fe20000400000 */
[----:B------:R-:W-:Y:S01]  /*5e90*/  ISETP.GT.AND P0, PT, R89, 0x88, P6 ;  /* 0x000000885900780c */ /* 0x000fe20003704270 */
[----:B------:R-:W-:Y:S02]  /*5ea0*/  BSSY B1, `(.L_x_140) ;  /* 0x0000005000017945 */ /* 0x000fe40003800000 */
[----:B------:R-:W-:-:S05]  /*5eb0*/  FFMA R15, R102, R11, R15 ;  /* 0x0000000b660f7223 */ /* 0x000fca000000000f */
[----:B------:R0:W-:Y:S05]  /*5ec0*/  @P4 STG.E desc[UR16][R72.64+0x200], R15 ;  /* 0x0002000f48004986 */ /* 0x0001ea000c101910 */
[----:B------:R-:W-:Y:S05]  /*5ed0*/  @!P0 BRA `(.L_x_141) ;  /* 0x0000000000048947 */ /* 0x000fea0003800000 */
[----:B------:R0:W5:Y:S02]  /*5ee0*/  LDG.E.LTC128B R107, desc[UR16][R76.64+0x220] ;  /* 0x000220104c6b7981 */ /* 0x000164000c1e1920 */
.L_x_141:
[----:B------:R-:W-:Y:S05]  /*5ef0*/  BSYNC B1 ;  /* 0x0000000000017941 */ /* 0x000fea0003800000 */
.L_x_140:
[----:B0----5:R-:W-:Y:S01]  /*5f00*/  FMUL R15, R107, R88 ;  /* 0x000000586b0f7220 */ /* 0x021fe20000400000 */
[----:B------:R-:W-:Y:S01]  /*5f10*/  ISETP.GT.AND P3, PT, R89, 0x88, P3 ;  /* 0x000000885900780c */ /* 0x000fe20001f64270 */
[----:B------:R-:W-:Y:S02]  /*5f20*/  BSSY B1, `(.L_x_142) ;  /* 0x0000005000017945 */ /* 0x000fe40003800000 */
[----:B------:R-:W-:-:S05]  /*5f30*/  FFMA R15, R100, R11, R15 ;  /* 0x0000000b640f7223 */ /* 0x000fca000000000f */
[----:B------:R0:W-:Y:S05]  /*5f40*/  @P0 STG.E desc[UR16][R74.64+0x220], R15 ;  /* 0x0002200f4a000986 */ /* 0x0001ea000c101910 */
[----:B------:R-:W-:Y:S05]  /*5f50*/  @!P3 BRA `(.L_x_143) ;  /* 0x000000000004b947 */ /* 0x000fea0003800000 */
[----:B------:R0:W5:Y:S02]  /*5f60*/  LDG.E.LTC128B R107, desc[UR16][R78.64+0x220] ;  /* 0x000220104e6b7981 */ /* 0x000164000c1e1920 */
.L_x_143:
[----:B------:R-:W-:Y:S05]  /*5f70*/  BSYNC B1 ;  /* 0x0000000000017941 */ /* 0x000fea0003800000 */
.L_x_142:
[----:B0----5:R-:W-:Y:S01]  /*5f80*/  FMUL R15, R107, R88 ;  /* 0x000000586b0f7220 */ /* 0x021fe20000400000 */
[----:B------:R-:W-:Y:S01]  /*5f90*/  ISETP.GT.AND P0, PT, R89, 0x80, P2 ;  /* 0x000000805900780c */ /* 0x000fe20001704270 */
[----:B------:R-:W-:Y:S02]  /*5fa0*/  BSSY B1, `(.L_x_144) ;  /* 0x0000005000017945 */ /* 0x000fe40003800000 */
[----:B------:R-:W-:-:S05]  /*5fb0*/  FFMA R15, R98, R11, R15 ;  /* 0x0000000b620f7223 */ /* 0x000fca000000000f */
[----:B------:R0:W-:Y:S05]  /*5fc0*/  @P3 STG.E desc[UR16][R164.64+0x220], R15 ;  /* 0x0002200fa4003986 */ /* 0x0001ea000c101910 */
[----:B------:R-:W-:Y:S05]  /*5fd0*/  @!P0 BRA `(.L_x_145) ;  /* 0x0000000000048947 */ /* 0x000fea0003800000 */
[----:B------:R0:W5:Y:S02]  /*5fe0*/  LDG.E.LTC128B R107, desc[UR16][R12.64+0x200] ;  /* 0x000200100c6b7981 */ /* 0x000164000c1e1920 */
.L_x_145:
[----:B------:R-:W-:Y:S05]  /*5ff0*/  BSYNC B1 ;  /* 0x0000000000017941 */ /* 0x000fea0003800000 */
.L_x_144:
[----:B0----5:R-:W-:Y:S01]  /*6000*/  FMUL R15, R107, R88 ;  /* 0x000000586b0f7220 */ /* 0x021fe20000400000 */
[----:B------:R-:W-:Y:S01]  /*6010*/  ISETP.GT.AND P3, PT, R89, 0x80, P1 ;  /* 0x000000805900780c */ /* 0x000fe20000f64270 */
[----:B------:R-:W-:Y:S02]  /*6020*/  BSSY B1, `(.L_x_146) ;  /* 0x0000005000017945 */ /* 0x000fe40003800000 */
[----:B------:R-:W-:-:S05]  /*6030*/  FFMA R15, R96, R11, R15 ;  /* 0x0000000b600f7223 */ /* 0x000fca000000000f */
[----:B------:R0:W-:Y:S05]  /*6040*/  @P0 STG.E desc[UR16][R162.64+0x200], R15 ;  /* 0x0002000fa2000986 */ /* 0x0001ea000c101910 */
[----:B------:R-:W-:Y:S05]  /*6050*/  @!P3 BRA `(.L_x_147) ;  /* 0x000000000004b947 */ /* 0x000fea0003800000 */
[----:B------:R0:W5:Y:S02]  /*6060*/  LDG.E.LTC128B R107, desc[UR16][R64.64+0x200] ;  /* 0x00020010406b7981 */ /* 0x000164000c1e1920 */
.L_x_147:
[----:B------:R-:W-:Y:S05]  /*6070*/  BSYNC B1 ;  /* 0x0000000000017941 */ /* 0x000fea0003800000 */
.L_x_146:
[----:B0----5:R-:W-:Y:S01]  /*6080*/  FMUL R15, R107, R88 ;  /* 0x000000586b0f7220 */ /* 0x021fe20000400000 */
[----:B------:R-:W-:Y:S01]  /*6090*/  ISETP.GT.AND P2, PT, R89, 0x88, P2 ;  /* 0x000000885900780c */ /* 0x000fe20001744270 */
[----:B------:R-:W-:Y:S02]  /*60a0*/  BSSY B1, `(.L_x_148) ;  /* 0x0000005000017945 */ /* 0x000fe40003800000 */
[----:B------:R-:W-:-:S05]  /*60b0*/  FFMA R15, R94, R11, R15 ;  /* 0x0000000b5e0f7223 */ /* 0x000fca000000000f */
[----:B------:R0:W-:Y:S05]  /*60c0*/  @P3 STG.E desc[UR16][R66.64+0x200], R15 ;  /* 0x0002000f42003986 */ /* 0x0001ea000c101910 */
[----:B------:R-:W-:Y:S05]  /*60d0*/  @!P2 BRA `(.L_x_149) ;  /* 0x000000000004a947 */ /* 0x000fea0003800000 */
[----:B------:R0:W5:Y:S02]  /*60e0*/  LDG.E.LTC128B R107, desc[UR16][R12.64+0x220] ;  /* 0x000220100c6b7981 */ /* 0x000164000c1e1920 */
.L_x_149:
[----:B------:R-:W-:Y:S05]  /*60f0*/  BSYNC B1 ;  /* 0x0000000000017941 */ /* 0x000fea0003800000 */
.L_x_148:
[----:B0----5:R-:W-:Y:S01]  /*6100*/  FMUL R13, R107, R88 ;  /* 0x000000586b0d7220 */ /* 0x021fe20000400000 */
[----:B------:R-:W-:Y:S01]  /*6110*/  ISETP.GT.AND P1, PT, R89, 0x88, P1 ;  /* 0x000000885900780c */ /* 0x000fe20000f24270 */
[----:B------:R-:W-:Y:S02]  /*6120*/  BSSY B1, `(.L_x_150) ;  /* 0x0000005000017945 */ /* 0x000fe40003800000 */
[----:B------:R-:W-:-:S05]  /*6130*/  FFMA R13, R92, R11, R13 ;  /* 0x0000000b5c0d7223 */ /* 0x000fca000000000d */
[----:B------:R0:W-:Y:S05]  /*6140*/  @P2 STG.E desc[UR16][R158.64+0x220], R13 ;  /* 0x0002200d9e002986 */ /* 0x0001ea000c101910 */
[----:B------:R-:W-:Y:S05]  /*6150*/  @!P1 BRA `(.L_x_151) ;  /* 0x0000000000049947 */ /* 0x000fea0003800000 */
[----:B------:R0:W5:Y:S02]  /*6160*/  LDG.E.LTC128B R107, desc[UR16][R64.64+0x220] ;  /* 0x00022010406b7981 */ /* 0x000164000c1e1920 */
.L_x_151:
[----:B------:R-:W-:Y:S05]  /*6170*/  BSYNC B1 ;  /* 0x0000000000017941 */ /* 0x000fea0003800000 */
.L_x_150:
[----:B-----5:R-:W-:-:S04]  /*6180*/  FMUL R107, R107, R88 ;  /* 0x000000586b6b7220 */ /* 0x020fc80000400000 */
[----:B------:R-:W-:Y:S01]  /*6190*/  FFMA R107, R90, R11, R107 ;  /* 0x0000000b5a6b7223 */ /* 0x000fe2000000006b */
[----:B------:R-:W-:Y:S06]  /*61a0*/  @!P1 BRA `(.L_x_152) ;  /* 0x0000001000989947 */ /* 0x000fec0003800000 */
[----:B------:R0:W-:Y:S01]  /*61b0*/  STG.E desc[UR16][R70.64+0x220], R107 ;  /* 0x0002206b46007986 */ /* 0x0001e2000c101910 */
[----:B------:R-:W-:Y:S05]  /*61c0*/  BRA `(.L_x_152) ;  /* 0x0000001000907947 */ /* 0x000fea0003800000 */
.L_x_29:
[----:B------:R-:W-:Y:S01]  /*61d0*/  ULDC.64 UR6, c[0x0][0x6c0] ;  /* 0x0001b00000067ab9 */ /* 0x000fe20000000a00 */
[----:B------:R-:W-:Y:S01]  /*61e0*/  ISETP.GT.AND P4, PT, R99, 0x1, PT ;  /* 0x000000016300780c */ /* 0x000fe20003f84270 */
[-C--:B--2---:R-:W-:Y:S01]  /*61f0*/  FMUL R101, R101, R11.reuse ;  /* 0x0000000b65657220 */ /* 0x084fe20000400000 */
[C---:B------:R-:W-:Y:S01]  /*6200*/  LEA R12, P1, R28.reuse, UR6, 0x2 ;  /* 0x000000061c0c7c11 */ /* 0x040fe2000f8210ff */
[-C--:B------:R-:W-:Y:S01]  /*6210*/  FMUL R103, R103, R11.reuse ;  /* 0x0000000b67677220 */ /* 0x080fe20000400000 */
[----:B------:R-:W-:Y:S01]  /*6220*/  ISETP.GT.AND P5, PT, R99, 0x8, PT ;  /* 0x000000086300780c */ /* 0x000fe20003fa4270 */
[----:B------:R-:W-:Y:S01]  /*6230*/  IMAD R23, R27, 0x1c, RZ ;  /* 0x0000001c1b177824 */ /* 0x000fe200078e02ff */
[----:B------:R-:W-:Y:S01]  /*6240*/  LEA.HI.X R13, R28, UR7, R31, 0x2, P1 ;  /* 0x000000071c0d7c11 */ /* 0x000fe200088f141f */
[-C--:B------:R-:W-:Y:S01]  /*6250*/  FMUL R17, R212, R11.reuse ;  /* 0x0000000bd4117220 */ /* 0x080fe20000400000 */
[C---:B------:R-:W-:Y:S01]  /*6260*/  ISETP.GT.AND P1, PT, R89.reuse, RZ, P4 ;  /* 0x000000ff5900720c */ /* 0x040fe20002724270 */
[-C--:B------:R-:W-:Y:S01]  /*6270*/  FMUL R21, R200, R11.reuse ;  /* 0x0000000bc8157220 */ /* 0x080fe20000400000 */
[----:B------:R-:W-:Y:S01]  /*6280*/  LEA R14, P3, R26, R12, 0x2 ;  /* 0x0000000c1a0e7211 */ /* 0x000fe200078610ff */
[----:B------:R-:W-:Y:S01]  /*6290*/  @P2 STG.E desc[UR16][R12.64], R101 ;  /* 0x000000650c002986 */ /* 0x000fe2000c101910 */
[C---:B------:R-:W-:Y:S01]  /*62a0*/  ISETP.GT.AND P2, PT, R89.reuse, 0x8, P0 ;  /* 0x000000085900780c */ /* 0x040fe20000744270 */
[----:B------:R-:W-:Y:S01]  /*62b0*/  FMUL R25, R22, R11 ;  /* 0x0000000b16197220 */ /* 0x000fe20000400000 */
[C-C-:B------:R-:W-:Y:S01]  /*62c0*/  LEA.HI.X R15, R26.reuse, R13, R27.reuse, 0x2, P3 ;  /* 0x0000000d1a0f7211 */ /* 0x140fe200018f141b */
[----:B------:R-:W-:Y:S01]  /*62d0*/  IMAD.SHL.U32 R73, R26, 0x20, RZ ;  /* 0x000000201a497824 */ /* 0x000fe200078e00ff */
[----:B------:R-:W-:Y:S01]  /*62e0*/  ISETP.GT.AND P3, PT, R89, 0x8, P4 ;  /* 0x000000085900780c */ /* 0x000fe20002764270 */
[----:B------:R-:W-:Y:S01]  /*62f0*/  FMUL R29, R206, R11 ;  /* 0x0000000bce1d7220 */ /* 0x000fe20000400000 */
[C---:B------:R-:W-:Y:S01]  /*6300*/  SHF.L.U64.HI R71, R26.reuse, 0x5, R27 ;  /* 0x000000051a477819 */ /* 0x040fe2000001021b */
[----:B------:R-:W-:Y:S01]  /*6310*/  IMAD.WIDE.U32 R18, R26, 0x1c, R14 ;  /* 0x0000001c1a127825 */ /* 0x000fe200078e000e */
[----:B------:R-:W-:Y:S01]  /*6320*/  ISETP.GT.AND P4, PT, R99, 0x9, PT ;  /* 0x000000096300780c */ /* 0x000fe20003f84270 */
[----:B------:R-:W-:Y:S01]  /*6330*/  @P1 STG.E desc[UR16][R14.64], R103 ;  /* 0x000000670e001986 */ /* 0x000fe2000c101910 */
[----:B------:R-:W-:Y:S01]  /*6340*/  ISETP.GT.AND P1, PT, R89, RZ, P5 ;  /* 0x000000ff5900720c */ /* 0x000fe20002f24270 */
[----:B------:R-:W-:-:S02]  /*6350*/  IMAD.IADD R19, R23, 0x1, R19 ;  /* 0x0000000117137824 */ /* 0x000fc400078e0213 */
[-C--:B------:R-:W-:Y:S01]  /*6360*/  FMUL R33, R204, R11.reuse ;  /* 0x0000000bcc217220 */ /* 0x080fe20000400000 */
[----:B------:R0:W-:Y:S01]  /*6370*/  @P2 STG.E desc[UR16][R12.64+0x20], R17 ;  /* 0x000020110c002986 */ /* 0x0001e2000c101910 */
[----:B------:R-:W-:Y:S01]  /*6380*/  ISETP.GT.AND P2, PT, R89, RZ, P4 ;  /* 0x000000ff5900720c */ /* 0x000fe20002744270 */
[-C--:B------:R-:W-:Y:S01]  /*6390*/  FMUL R37, R194, R11.reuse ;  /* 0x0000000bc2257220 */ /* 0x080fe20000400000 */
[-C--:B------:R-:W-:Y:S01]  /*63a0*/  FMUL R39, R192, R11.reuse ;  /* 0x0000000bc0277220 */ /* 0x080fe20000400000 */
[----:B------:R1:W-:Y:S01]  /*63b0*/  @P3 STG.E desc[UR16][R14.64+0x20], R21 ;  /* 0x000020150e003986 */ /* 0x0003e2000c101910 */
[----:B------:R-:W-:Y:S01]  /*63c0*/  ISETP.GT.AND P3, PT, R99, 0x11, PT ;  /* 0x000000116300780c */ /* 0x000fe20003f64270 */
[-C--:B------:R-:W-:Y:S01]  /*63d0*/  FMUL R45, R190, R11.reuse ;  /* 0x0000000bbe2d7220 */ /* 0x080fe20000400000 */
[-C--:B------:R-:W-:Y:S01]  /*63e0*/  FMUL R51, R182, R11.reuse ;  /* 0x0000000bb6337220 */ /* 0x080fe20000400000 */
[-C--:B------:R-:W-:Y:S01]  /*63f0*/  FMUL R53, R178, R11.reuse ;  /* 0x0000000bb2357220 */ /* 0x080fe20000400000 */
[-C--:B------:R-:W-:Y:S01]  /*6400*/  FMUL R55, R176, R11.reuse ;  /* 0x0000000bb0377220 */ /* 0x080fe20000400000 */
[----:B------:R-:W-:Y:S01]  /*6410*/  @P1 STG.E desc[UR16][R18.64], R25 ;  /* 0x0000001912001986 */ /* 0x000fe2000c101910 */
[----:B------:R-:W-:Y:S01]  /*6420*/  IADD3 R22, P1, R73, R14, RZ ;  /* 0x0000000e49167210 */ /* 0x000fe20007f3e0ff */
[-C--:B0-----:R-:W-:Y:S01]  /*6430*/  FMUL R17, R210, R11.reuse ;  /* 0x0000000bd2117220 */ /* 0x081fe20000400000 */
[-C--:B------:R-:W-:Y:S01]  /*6440*/  FMUL R57, R174, R11.reuse ;  /* 0x0000000bae397220 */ /* 0x080fe20000400000 */
[-C--:B------:R-:W-:Y:S01]  /*6450*/  FMUL R59, R172, R11.reuse ;  /* 0x0000000bac3b7220 */ /* 0x080fe20000400000 */
[-C--:B------:R-:W-:Y:S01]  /*6460*/  FMUL R61, R170, R11.reuse ;  /* 0x0000000baa3d7220 */ /* 0x080fe20000400000 */
[----:B------:R-:W-:Y:S01]  /*6470*/  IMAD.X R23, R71, 0x1, R15, P1 ;  /* 0x0000000147177824 */ /* 0x000fe200008e060f */
[C---:B------:R-:W-:Y:S01]  /*6480*/  ISETP.GT.AND P1, PT, R89.reuse, 0x8, P5 ;  /* 0x000000085900780c */ /* 0x040fe20002f24270 */
[-C--:B-1----:R-:W-:Y:S01]  /*6490*/  FMUL R21, R208, R11.reuse ;  /* 0x0000000bd0157220 */ /* 0x082fe20000400000 */
[-C--:B------:R-:W-:Y:S01]  /*64a0*/  FMUL R63, R168, R11.reuse ;  /* 0x0000000ba83f7220 */ /* 0x080fe20000400000 */
[-C--:B------:R-:W-:Y:S01]  /*64b0*/  FMUL R65, R166, R11.reuse ;  /* 0x0000000ba6417220 */ /* 0x080fe20000400000 */
[----:B------:R-:W-:Y:S01]  /*64c0*/  @P2 STG.E desc[UR16][R22.64], R17 ;  /* 0x0000001116002986 */ /* 0x000fe2000c101910 */
[----:B------:R-:W-:Y:S01]  /*64d0*/  ISETP.GT.AND P2, PT, R89, 0x8, P4 ;  /* 0x000000085900780c */ /* 0x000fe20002744270 */
[-C--:B------:R-:W-:Y:S01]  /*64e0*/  FMUL R67, R164, R11.reuse ;  /* 0x0000000ba4437220 */ /* 0x080fe20000400000 */
[----:B------:R-:W-:Y:S01]  /*64f0*/  ISETP.GT.AND P4, PT, R99, 0x10, PT ;  /* 0x000000106300780c */ /* 0x000fe20003f84270 */
[----:B------:R-:W-:-:S05]  /*6500*/  FMUL R69, R162, R11 ;  /* 0x0000000ba2457220 */ /* 0x000fca0000400000 */
[----:B------:R-:W-:Y:S01]  /*6510*/  @P1 STG.E desc[UR16][R18.64+0x20], R21 ;  /* 0x0000201512001986 */ /* 0x000fe2000c101910 */
[----:B------:R-:W-:-:S04]  /*6520*/  IADD3 R30, P1, R73, R18, RZ ;  /* 0x00000012491e7210 */ /* 0x000fc80007f3e0ff */
[----:B------:R0:W-:Y:S01]  /*6530*/  @P2 STG.E desc[UR16][R22.64+0x20], R29 ;  /* 0x0000201d16002986 */ /* 0x0001e2000c101910 */
[----:B------:R-:W-:Y:S01]  /*6540*/  IMAD.X R31, R71, 0x1, R19, P1 ;  /* 0x00000001471f7824 */ /* 0x000fe200008e0613 */
[----:B------:R-:W-:Y:S02]  /*6550*/  ISETP.GT.AND P1, PT, R89, RZ, P4 ;  /* 0x000000ff5900720c */ /* 0x000fe40002724270 */
[----:B------:R-:W-:Y:S01]  /*6560*/  ISETP.GT.AND P2, PT, R99, 0x19, PT ;  /* 0x000000196300780c */ /* 0x000fe20003f44270 */
[----:B0-----:R-:W-:-:S10]  /*6570*/  FMUL R29, R198, R11 ;  /* 0x0000000bc61d7220 */ /* 0x001fd40000400000 */
[----:B------:R0:W-:Y:S01]  /*6580*/  @P1 STG.E desc[UR16][R30.64], R33 ;  /* 0x000000211e001986 */ /* 0x0001e2000c101910 */
[----:B------:R-:W-:-:S05]  /*6590*/  IADD3 R34, P1, R73, R22, RZ ;  /* 0x0000001649227210 */ /* 0x000fca0007f3e0ff */
[----:B------:R-:W-:Y:S01]  /*65a0*/  IMAD.X R35, R71, 0x1, R23, P1 ;  /* 0x0000000147237824 */ /* 0x000fe200008e0617 */
[----:B------:R-:W-:-:S05]  /*65b0*/  IADD3 R26, P1, R73, R34, RZ ;  /* 0x00000022491a7210 */ /* 0x000fca0007f3e0ff */
[----:B------:R-:W-:Y:S01]  /*65c0*/  IMAD.X R27, R71, 0x1, R35, P1 ;  /* 0x00000001471b7824 */ /* 0x000fe200008e0623 */
[----:B------:R-:W-:Y:S01]  /*65d0*/  IADD3 R24, P1, R34, R73, RZ ;  /* 0x0000004922187210 */ /* 0x000fe20007f3e0ff */
[----:B0-----:R-:W-:-:S04]  /*65e0*/  FMUL R33, R196, R11 ;  /* 0x0000000bc4217220 */ /* 0x001fc80000400000 */
[----:B------:R-:W-:Y:S01]  /*65f0*/  IMAD.X R25, R35, 0x1, R71, P1 ;  /* 0x0000000123197824 */ /* 0x000fe200008e0647 */
[----:B------:R-:W-:-:S04]  /*6600*/  IADD3 R20, P1, R73, R26, RZ ;  /* 0x0000001a49147210 */ /* 0x000fc80007f3e0ff */
[----:B------:R-:W-:Y:S02]  /*6610*/  IADD3.X R21, R71, R27, RZ, P1, !PT ;  /* 0x0000001b47157210 */ /* 0x000fe40000ffe4ff */
[----:B------:R-:W-:-:S05]  /*6620*/  IADD3 R16, P1, R24, R73, RZ ;  /* 0x0000004918107210 */ /* 0x000fca0007f3e0ff */
[----:B------:R-:W-:Y:S01]  /*6630*/  IMAD.X R17, R25, 0x1, R71, P1 ;  /* 0x0000000119117824 */ /* 0x000fe200008e0647 */
[----:B------:R-:W-:-:S13]  /*6640*/  ISETP.GT.AND P1, PT, R89, RZ, P3 ;  /* 0x000000ff5900720c */ /* 0x000fda0001f24270 */
[----:B------:R0:W-:Y:S01]  /*6650*/  @P1 STG.E desc[UR16][R34.64], R29 ;  /* 0x0000001d22001986 */ /* 0x0001e2000c101910 */
[----:B------:R-:W-:-:S13]  /*6660*/  ISETP.GT.AND P1, PT, R89, 0x8, P4 ;  /* 0x000000085900780c */ /* 0x000fda0002724270 */
[----:B------:R-:W-:Y:S02]  /*6670*/  @P1 IMAD.MOV.U32 R28, RZ, RZ, R30 ;  /* 0x000000ffff1c1224 */ /* 0x000fe400078e001e */
[----:B0-----:R-:W-:-:S05]  /*6680*/  @P1 IMAD.MOV.U32 R29, RZ, RZ, R31 ;  /* 0x000000ffff1d1224 */ /* 0x001fca00078e001f */
[----:B------:R0:W-:Y:S01]  /*6690*/  @P1 STG.E desc[UR16][R28.64+0x20], R33 ;  /* 0x000020211c001986 */ /* 0x0001e2000c101910 */
[----:B------:R-:W-:Y:S02]  /*66a0*/  ISETP.GT.AND P1, PT, R89, 0x8, P3 ;  /* 0x000000085900780c */ /* 0x000fe40001f24270 */
[----:B------:R-:W-:-:S11]  /*66b0*/  ISETP.GT.AND P3, PT, R99, 0x18, PT ;  /* 0x000000186300780c */ /* 0x000fd60003f64270 */
[----:B0-----:R-:W-:Y:S02]  /*66c0*/  @P1 IMAD.MOV.U32 R28, RZ, RZ, R34 ;  /* 0x000000ffff1c1224 */ /* 0x001fe400078e0022 */
[----:B------:R-:W-:-:S05]  /*66d0*/  @P1 IMAD.MOV.U32 R29, RZ, RZ, R35 ;  /* 0x000000ffff1d1224 */ /* 0x000fca00078e0023 */
[----:B------:R0:W-:Y:S01]  /*66e0*/  @P1 STG.E desc[UR16][R28.64+0x20], R37 ;  /* 0x000020251c001986 */ /* 0x0001e2000c101910 */
[----:B------:R-:W-:-:S05]  /*66f0*/  IADD3 R40, P1, R73, R30, RZ ;  /* 0x0000001e49287210 */ /* 0x000fca0007f3e0ff */
[----:B------:R-:W-:Y:S01]  /*6700*/  IMAD.X R41, R71, 0x1, R31, P1 ;  /* 0x0000000147297824 */ /* 0x000fe200008e061f */
[----:B------:R-:W-:Y:S01]  /*6710*/  ISETP.GT.AND P1, PT, R89, RZ, P3 ;  /* 0x000000ff5900720c */ /* 0x000fe20001f24270 */
[----:B0-----:R-:W-:-:S12]  /*6720*/  FMUL R37, R188, R11 ;  /* 0x0000000bbc257220 */ /* 0x001fd80000400000 */
[----:B------:R0:W-:Y:S01]  /*6730*/  @P1 STG.E desc[UR16][R40.64], R39 ;  /* 0x0000002728001986 */ /* 0x0001e2000c101910 */
[----:B------:R-:W-:Y:S01]  /*6740*/  ISETP.GT.AND P1, PT, R89, RZ, P2 ;  /* 0x000000ff5900720c */ /* 0x000fe20001724270 */
[----:B0-----:R-:W-:-:S12]  /*6750*/  FMUL R39, R186, R11 ;  /* 0x0000000bba277220 */ /* 0x001fd80000400000 */
[----:B------:R0:W-:Y:S01]  /*6760*/  @P1 STG.E desc[UR16][R26.64], R45 ;  /* 0x0000002d1a001986 */ /* 0x0001e2000c101910 */
[----:B------:R-:W-:-:S05]  /*6770*/  IADD3 R42, P1, R30, R73, RZ ;  /* 0x000000491e2a7210 */ /* 0x000fca0007f3e0ff */
[----:B------:R-:W-:Y:S01]  /*6780*/  IMAD.X R43, R31, 0x1, R71, P1 ;  /* 0x000000011f2b7824 */ /* 0x000fe200008e0647 */
[----:B------:R-:W-:-:S05]  /*6790*/  IADD3 R32, P1, R73, R20, RZ ;  /* 0x0000001449207210 */ /* 0x000fca0007f3e0ff */
[----:B------:R-:W-:Y:S01]  /*67a0*/  IMAD.X R33, R71, 0x1, R21, P1 ;  /* 0x0000000147217824 */ /* 0x000fe200008e0615 */
[----:B------:R-:W-:Y:S01]  /*67b0*/  IADD3 R28, P1, R16, R73, RZ ;  /* 0x00000049101c7210 */ /* 0x000fe20007f3e0ff */
[----:B0-----:R-:W-:-:S03]  /*67c0*/  FMUL R45, R184, R11 ;  /* 0x0000000bb82d7220 */ /* 0x001fc60000400000 */
[----:B------:R-:W-:Y:S02]  /*67d0*/  IADD3.X R29, R17, R71, RZ, P1, !PT ;  /* 0x00000047111d7210 */ /* 0x000fe40000ffe4ff */
[----:B------:R-:W-:Y:S02]  /*67e0*/  ISETP.GT.AND P1, PT, R89, 0x8, P3 ;  /* 0x000000085900780c */ /* 0x000fe40001f24270 */
[----:B------:R-:W-:-:S11]  /*67f0*/  ISETP.GT.AND P3, PT, R99, 0x20, PT ;  /* 0x000000206300780c */ /* 0x000fd60003f64270 */
[----:B------:R-:W-:Y:S01]  /*6800*/  @P1 STG.E desc[UR16][R42.64+0x20], R37 ;  /* 0x000020252a001986 */ /* 0x000fe2000c101910 */
[----:B------:R-:W-:Y:S02]  /*6810*/  ISETP.GT.AND P1, PT, R89, 0x8, P2 ;  /* 0x000000085900780c */ /* 0x000fe40001724270 */
[----:B------:R-:W-:-:S11]  /*6820*/  ISETP.GT.AND P2, PT, R99, 0x21, PT ;  /* 0x000000216300780c */ /* 0x000fd60003f44270 */
[----:B------:R-:W-:Y:S01]  /*6830*/  @P1 STG.E desc[UR16][R24.64+0x20], R39 ;  /* 0x0000202718001986 */ /* 0x000fe2000c101910 */
[----:B------:R-:W-:-:S05]  /*6840*/  IADD3 R46, P1, R73, R40, RZ ;  /* 0x00000028492e7210 */ /* 0x000fca0007f3e0ff */
[----:B------:R-:W-:Y:S01]  /*6850*/  IMAD.X R47, R71, 0x1, R41, P1 ;  /* 0x00000001472f7824 */ /* 0x000fe200008e0629 */
[----:B------:R-:W-:-:S13]  /*6860*/  ISETP.GT.AND P1, PT, R89, RZ, P3 ;  /* 0x000000ff5900720c */ /* 0x000fda0001f24270 */
        /* <DEDUP_REMOVED lines=8> */
[----:B------:R-:W-:-:S05]  /*68f0*/  IADD3 R36, P1, R28, R73, RZ ;  /* 0x000000491c247210 */ /* 0x000fca0007f3e0ff */
[----:B------:R-:W-:Y:S01]  /*6900*/  IMAD.X R37, R29, 0x1, R71, P1 ;  /* 0x000000011d257824 */ /* 0x000fe200008e0647 */
[----:B------:R-:W-:-:S13]  /*6910*/  ISETP.GT.AND P1, PT, R89, 0x8, P3 ;  /* 0x000000085900780c */ /* 0x000fda0001f24270 */
[----:B------:R-:W-:Y:S01]  /*6920*/  @P1 STG.E desc[UR16][R48.64+0x20], R45 ;  /* 0x0000202d30001986 */ /* 0x000fe2000c101910 */
[----:B------:R-:W-:-:S13]  /*6930*/  ISETP.GT.AND P1, PT, R89, 0x8, P2 ;  /* 0x000000085900780c */ /* 0x000fda0001724270 */
[----:B------:R1:W-:Y:S01]  /*6940*/  @P1 STG.E desc[UR16][R16.64+0x20], R53 ;  /* 0x0000203510001986 */ /* 0x0003e2000c101910 */
[----:B------:R-:W-:-:S05]  /*6950*/  IADD3 R50, P1, R73, R46, RZ ;  /* 0x0000002e49327210 */ /* 0x000fca0007f3e0ff */
[----:B0-----:R-:W-:Y:S01]  /*6960*/  IMAD.X R51, R71, 0x1, R47, P1 ;  /* 0x0000000147337824 */ /* 0x001fe200008e062f */
[----:B------:R-:W-:-:S04]  /*6970*/  ISETP.GT.AND P1, PT, R99, 0x28, PT ;  /* 0x000000286300780c */ /* 0x000fc80003f24270 */
[----:B------:R-:W-:Y:S02]  /*6980*/  ISETP.GT.AND P2, PT, R89, RZ, P1 ;  /* 0x000000ff5900720c */ /* 0x000fe40000f44270 */
[----:B------:R-:W-:-:S11]  /*6990*/  P2R R64, PR, RZ, 0x2 ;  /* 0x00000002ff407803 */ /* 0x000fd60000000000 */
[----:B------:R0:W-:Y:S01]  /*69a0*/  @P2 STG.E desc[UR16][R50.64], R55 ;  /* 0x0000003732002986 */ /* 0x0001e2000c101910 */
[----:B------:R-:W-:-:S04]  /*69b0*/  ISETP.GT.AND P2, PT, R99, 0x29, PT ;  /* 0x000000296300780c */ /* 0x000fc80003f44270 */
[----:B------:R-:W-:Y:S02]  /*69c0*/  ISETP.GT.AND P3, PT, R89, RZ, P2 ;  /* 0x000000ff5900720c */ /* 0x000fe40001764270 */
[----:B------:R-:W-:-:S11]  /*69d0*/  P2R R6, PR, RZ, 0x4 ;  /* 0x00000004ff067803 */ /* 0x000fd60000000000 */
[----:B------:R-:W-:Y:S01]  /*69e0*/  @P3 STG.E desc[UR16][R32.64], R57 ;  /* 0x0000003920003986 */ /* 0x000fe2000c101910 */
[----:B------:R-:W-:-:S05]  /*69f0*/  IADD3 R52, P3, R48, R73, RZ ;  /* 0x0000004930347210 */ /* 0x000fca0007f7e0ff */
[----:B-1----:R-:W-:Y:S01]  /*6a00*/  IMAD.X R53, R49, 0x1, R71, P3 ;  /* 0x0000000131357824 */ /* 0x002fe200018e0647 */
[----:B------:R-:W-:-:S05]  /*6a10*/  IADD3 R44, P3, R73, R38, RZ ;  /* 0x00000026492c7210 */ /* 0x000fca0007f7e0ff */
[----:B------:R-:W-:Y:S01]  /*6a20*/  IMAD.X R45, R71, 0x1, R39, P3 ;  /* 0x00000001472d7824 */ /* 0x000fe200018e0627 */
[----:B------:R-:W-:-:S13]  /*6a30*/  ISETP.GT.AND P3, PT, R89, 0x8, P1 ;  /* 0x000000085900780c */ /* 0x000fda0000f64270 */
[----:B------:R1:W-:Y:S01]  /*6a40*/  @P3 STG.E desc[UR16][R52.64+0x20], R59 ;  /* 0x0000203b34003986 */ /* 0x0003e2000c101910 */
[C---:B------:R-:W-:Y:S02]  /*6a50*/  ISETP.GT.AND P3, PT, R89.reuse, 0x8, P2 ;  /* 0x000000085900780c */ /* 0x040fe40001764270 */
[C---:B------:R-:W-:Y:S02]  /*6a60*/  ISETP.GT.AND P2, PT, R89.reuse, 0x80, P0 ;  /* 0x000000805900780c */ /* 0x040fe40000744270 */
[----:B------:R-:W-:-:S09]  /*6a70*/  ISETP.GT.AND P0, PT, R89, 0x88, P0 ;  /* 0x000000885900780c */ /* 0x000fd20000704270 */
[----:B------:R-:W-:Y:S01]  /*6a80*/  @P3 STG.E desc[UR16][R28.64+0x20], R61 ;  /* 0x0000203d1c003986 */ /* 0x000fe2000c101910 */
[----:B------:R-:W-:-:S05]  /*6a90*/  IADD3 R54, P3, R73, R50, RZ ;  /* 0x0000003249367210 */ /* 0x000fca0007f7e0ff */
[----:B0-----:R-:W-:Y:S01]  /*6aa0*/  IMAD.X R55, R71, 0x1, R51, P3 ;  /* 0x0000000147377824 */ /* 0x001fe200018e0633 */
[----:B------:R-:W-:-:S04]  /*6ab0*/  ISETP.GT.AND P3, PT, R99, 0x30, PT ;  /* 0x000000306300780c */ /* 0x000fc80003f64270 */
[----:B------:R-:W-:-:S13]  /*6ac0*/  ISETP.GT.AND P4, PT, R89, RZ, P3 ;  /* 0x000000ff5900720c */ /* 0x000fda0001f84270 */
[----:B------:R-:W-:Y:S01]  /*6ad0*/  @P4 STG.E desc[UR16][R54.64], R63 ;  /* 0x0000003f36004986 */ /* 0x000fe2000c101910 */
[----:B------:R-:W-:-:S04]  /*6ae0*/  ISETP.GT.AND P4, PT, R99, 0x31, PT ;  /* 0x000000316300780c */ /* 0x000fc80003f84270 */
[----:B------:R-:W-:-:S13]  /*6af0*/  ISETP.GT.AND P5, PT, R89, RZ, P4 ;  /* 0x000000ff5900720c */ /* 0x000fda00027a4270 */
[----:B------:R0:W-:Y:S01]  /*6b00*/  @P5 STG.E desc[UR16][R38.64], R65 ;  /* 0x0000004126005986 */ /* 0x0001e2000c101910 */
[----:B------:R-:W-:-:S04]  /*6b10*/  IADD3 R58, P5, R52, R73, RZ ;  /* 0x00000049343a7210 */ /* 0x000fc80007fbe0ff */
[----:B-1----:R-:W-:Y:S02]  /*6b20*/  IADD3.X R59, R53, R71, RZ, P5, !PT ;  /* 0x00000047353b7210 */ /* 0x002fe40002ffe4ff */
[----:B------:R-:W-:Y:S01]  /*6b30*/  ISETP.GT.AND P5, PT, R89, 0x8, P3 ;  /* 0x000000085900780c */ /* 0x000fe20001fa4270 */
[----:B0-----:R-:W-:-:S12]  /*6b40*/  FMUL R65, R160, R11 ;  /* 0x0000000ba0417220 */ /* 0x001fd80000400000 */
[----:B------:R0:W-:Y:S01]  /*6b50*/  @P5 STG.E desc[UR16][R58.64+0x20], R67 ;  /* 0x000020433a005986 */ /* 0x0001e2000c101910 */
[----:B------:R-:W-:-:S05]  /*6b60*/  IADD3 R56, P5, R73, R54, RZ ;  /* 0x0000003649387210 */ /* 0x000fca0007fbe0ff */
[----:B------:R-:W-:Y:S01]  /*6b70*/  IMAD.X R57, R71, 0x1, R55, P5 ;  /* 0x0000000147397824 */ /* 0x000fe200028e0637 */
[----:B------:R-:W-:Y:S01]  /*6b80*/  ISETP.GT.AND P5, PT, R89, 0x8, P4 ;  /* 0x000000085900780c */ /* 0x000fe200027a4270 */
[----:B0-----:R-:W-:-:S12]  /*6b90*/  FMUL R67, R158, R11 ;  /* 0x0000000b9e437220 */ /* 0x001fd80000400000 */
[----:B------:R0:W-:Y:S01]  /*6ba0*/  @P5 STG.E desc[UR16][R36.64+0x20], R69 ;  /* 0x0000204524005986 */ /* 0x0001e2000c101910 */
[----:B------:R-:W-:-:S05]  /*6bb0*/  IADD3 R60, P5, R36, R73, RZ ;  /* 0x00000049243c7210 */ /* 0x000fca0007fbe0ff */
[----:B------:R-:W-:Y:S01]  /*6bc0*/  IMAD.X R61, R37, 0x1, R71, P5 ;  /* 0x00000001253d7824 */ /* 0x000fe200028e0647 */
[----:B------:R-:W-:-:S04]  /*6bd0*/  ISETP.GT.AND P5, PT, R99, 0x38, PT ;  /* 0x000000386300780c */ /* 0x000fc80003fa4270 */
[----:B------:R-:W-:Y:S01]  /*6be0*/  ISETP.GT.AND P6, PT, R89, RZ, P5 ;  /* 0x000000ff5900720c */ /* 0x000fe20002fc4270 */
[----:B0-----:R-:W-:-:S12]  /*6bf0*/  FMUL R69, R156, R11 ;  /* 0x0000000b9c457220 */ /* 0x001fd80000400000 */
[----:B------:R0:W-:Y:S01]  /*6c00*/  @P6 STG.E desc[UR16][R56.64], R65 ;  /* 0x0000004138006986 */ /* 0x0001e2000c101910 */
[----:B------:R-:W-:Y:S01]  /*6c10*/  IADD3 R62, P6, R58, R73, RZ ;  /* 0x000000493a3e7210 */ /* 0x000fe20007fde0ff */
[----:B------:R-:W-:-:S04]  /*6c20*/  FMUL R73, R150, R11 ;  /* 0x0000000b96497220 */ /* 0x000fc80000400000 */
[----:B------:R-:W-:Y:S01]  /*6c30*/  IMAD.X R63, R59, 0x1, R71, P6 ;  /* 0x000000013b3f7824 */ /* 0x000fe200030e0647 */
[----:B------:R-:W-:Y:S01]  /*6c40*/  ISETP.GT.AND P6, PT, R99, 0x39, PT ;  /* 0x000000396300780c */ /* 0x000fe20003fc4270 */
[----:B------:R-:W-:-:S03]  /*6c50*/  FMUL R71, R154, R11 ;  /* 0x0000000b9a477220 */ /* 0x000fc60000400000 */
[----:B------:R-:W-:Y:S01]  /*6c60*/  ISETP.GT.AND P1, PT, R89, RZ, P6 ;  /* 0x000000ff5900720c */ /* 0x000fe20003724270 */
[----:B0-----:R-:W-:-:S12]  /*6c70*/  FMUL R65, R152, R11 ;  /* 0x0000000b98417220 */ /* 0x001fd80000400000 */
[----:B------:R0:W-:Y:S01]  /*6c80*/  @P1 STG.E desc[UR16][R44.64], R67 ;  /* 0x000000432c001986 */ /* 0x0001e2000c101910 */
[----:B------:R-:W-:Y:S01]  /*6c90*/  ISETP.GT.AND P1, PT, R89, 0x8, P5 ;  /* 0x000000085900780c */ /* 0x000fe20002f24270 */
[----:B0-----:R-:W-:-:S12]  /*6ca0*/  FMUL R67, R148, R11 ;  /* 0x0000000b94437220 */ /* 0x001fd80000400000 */
[----:B------:R0:W-:Y:S01]  /*6cb0*/  @P1 STG.E desc[UR16][R62.64+0x20], R69 ;  /* 0x000020453e001986 */ /* 0x0001e2000c101910 */
[----:B------:R-:W-:Y:S01]  /*6cc0*/  ISETP.GT.AND P1, PT, R89, 0x8, P6 ;  /* 0x000000085900780c */ /* 0x000fe20003724270 */
[----:B0-----:R-:W-:-:S12]  /*6cd0*/  FMUL R69, R146, R11 ;  /* 0x0000000b92457220 */ /* 0x001fd80000400000 */
[----:B------:R0:W-:Y:S01]  /*6ce0*/  @P1 STG.E desc[UR16][R60.64+0x20], R71 ;  /* 0x000020473c001986 */ /* 0x0001e2000c101910 */
[----:B------:R-:W-:-:S03]  /*6cf0*/  ISETP.GT.AND P1, PT, R99, 0x1, PT ;  /* 0x000000016300780c */ /* 0x000fc60003f24270 */
[----:B------:R1:W-:Y:S01]  /*6d00*/  @P2 STG.E desc[UR16][R12.64+0x200], R65 ;  /* 0x000200410c002986 */ /* 0x0003e2000c101910 */
[----:B------:R-:W-:Y:S02]  /*6d10*/  ISETP.GT.AND P1, PT, R89, 0x80, P1 ;  /* 0x000000805900780c */ /* 0x000fe40000f24270 */
[----:B------:R-:W-:Y:S01]  /*6d20*/  ISETP.NE.AND P2, PT, R6, RZ, PT ;  /* 0x000000ff0600720c */ /* 0x000fe20003f45270 */
[-C--:B0-----:R-:W-:Y:S01]  /*6d30*/  FMUL R71, R144, R11.reuse ;  /* 0x0000000b90477220 */ /* 0x081fe20000400000 */
[----:B-1----:R-:W-:-:S09]  /*6d40*/  FMUL R65, R142, R11 ;  /* 0x0000000b8e417220 */ /* 0x002fd20000400000 */
[----:B------:R-:W-:Y:S01]  /*6d50*/  @P1 STG.E desc[UR16][R14.64+0x200], R73 ;  /* 0x000200490e001986 */ /* 0x000fe2000c101910 */
[----:B------:R-:W-:-:S03]  /*6d60*/  ISETP.NE.AND P1, PT, R64, RZ, PT ;  /* 0x000000ff4000720c */ /* 0x000fc60003f25270 */
[----:B------:R0:W-:Y:S01]  /*6d70*/  @P0 STG.E desc[UR16][R12.64+0x220], R67 ;  /* 0x000220430c000986 */ /* 0x0001e2000c101910 */
[----:B------:R-:W-:-:S04]  /*6d80*/  ISETP.GT.AND P0, PT, R99, 0x1, PT ;  /* 0x000000016300780c */ /* 0x000fc80003f04270 */
[----:B------:R-:W-:Y:S01]  /*6d90*/  ISETP.GT.AND P0, PT, R89, 0x88, P0 ;  /* 0x000000885900780c */ /* 0x000fe20000704270 */
[-C--:B0-----:R-:W-:Y:S01]  /*6da0*/  FMUL R13, R140, R11.reuse ;  /* 0x0000000b8c0d7220 */ /* 0x081fe20000400000 */
[----:B------:R-:W-:-:S11]  /*6db0*/  FMUL R67, R136, R11 ;  /* 0x0000000b88437220 */ /* 0x000fd60000400000 */
[----:B------:R0:W-:Y:S01]  /*6dc0*/  @P0 STG.E desc[UR16][R14.64+0x220], R69 ;  /* 0x000220450e000986 */ /* 0x0001e2000c101910 */
[----:B------:R-:W-:-:S04]  /*6dd0*/  ISETP.GT.AND P0, PT, R99, 0x8, PT ;  /* 0x000000086300780c */ /* 0x000fc80003f04270 */
[----:B------:R-:W-:Y:S01]  /*6de0*/  ISETP.GT.AND P0, PT, R89, 0x80, P0 ;  /* 0x000000805900780c */ /* 0x000fe20000704270 */
[----:B0-----:R-:W-:-:S12]  /*6df0*/  FMUL R15, R138, R11 ;  /* 0x0000000b8a0f7220 */ /* 0x001fd80000400000 */
[----:B------:R-:W-:Y:S01]  /*6e00*/  @P0 STG.E desc[UR16][R18.64+0x200], R71 ;  /* 0x0002004712000986 */ /* 0x000fe2000c101910 */
[----:B------:R-:W-:-:S04]  /*6e10*/  ISETP.GT.AND P0, PT, R99, 0x9, PT ;  /* 0x000000096300780c */ /* 0x000fc80003f04270 */
[----:B------:R-:W-:-:S13]  /*6e20*/  ISETP.GT.AND P0, PT, R89, 0x80, P0 ;  /* 0x000000805900780c */ /* 0x000fda0000704270 */
[----:B------:R0:W-:Y:S01]  /*6e30*/  @P0 STG.E desc[UR16][R22.64+0x200], R65 ;  /* 0x0002004116000986 */ /* 0x0001e2000c101910 */
[----:B------:R-:W-:-:S04]  /*6e40*/  ISETP.GT.AND P0, PT, R99, 0x8, PT ;  /* 0x000000086300780c */ /* 0x000fc80003f04270 */
[----:B------:R-:W-:Y:S01]  /*6e50*/  ISETP.GT.AND P0, PT, R89, 0x88, P0 ;  /* 0x000000885900780c */ /* 0x000fe20000704270 */
[----:B0-----:R-:W-:-:S12]  /*6e60*/  FMUL R65, R134, R11 ;  /* 0x0000000b86417220 */ /* 0x001fd80000400000 */
[----:B------:R0:W-:Y:S01]  /*6e70*/  @P0 STG.E desc[UR16][R18.64+0x220], R13 ;  /* 0x0002200d12000986 */ /* 0x0001e2000c101910 */
[----:B------:R-:W-:-:S04]  /*6e80*/  ISETP.GT.AND P0, PT, R99, 0x9, PT ;  /* 0x000000096300780c */ /* 0x000fc80003f04270 */
[----:B------:R-:W-:Y:S01]  /*6e90*/  ISETP.GT.AND P0, PT, R89, 0x88, P0 ;  /* 0x000000885900780c */ /* 0x000fe20000704270 */
[----:B0-----:R-:W-:-:S12]  /*6ea0*/  FMUL R19, R132, R11 ;  /* 0x0000000b84137220 */ /* 0x001fd80000400000 */
[----:B------:R0:W-:Y:S01]  /*6eb0*/  @P0 STG.E desc[UR16][R22.64+0x220], R15 ;  /* 0x0002200f16000986 */ /* 0x0001e2000c101910 */
[----:B------:R-:W-:-:S04]  /*6ec0*/  ISETP.GT.AND P0, PT, R99, 0x10, PT ;  /* 0x000000106300780c */ /* 0x000fc80003f04270 */
[----:B------:R-:W-:Y:S01]  /*6ed0*/  ISETP.GT.AND P0, PT, R89, 0x80, P0 ;  /* 0x000000805900780c */ /* 0x000fe20000704270 */
[-C--:B0-----:R-:W-:Y:S01]  /*6ee0*/  FMUL R15, R130, R11.reuse ;  /* 0x0000000b820f7220 */ /* 0x081fe20000400000 */
[----:B------:R-:W-:-:S11]  /*6ef0*/  FMUL R23, R128, R11 ;  /* 0x0000000b80177220 */ /* 0x000fd60000400000 */
[----:B------:R-:W-:Y:S02]  /*6f00*/  @P0 IMAD.MOV.U32 R12, RZ, RZ, R30 ;  /* 0x000000ffff0c0224 */ /* 0x000fe400078e001e */
[----:B------:R-:W-:-:S05]  /*6f10*/  @P0 IMAD.MOV.U32 R13, RZ, RZ, R31 ;  /* 0x000000ffff0d0224 */ /* 0x000fca00078e001f */
[----:B------:R0:W-:Y:S01]  /*6f20*/  @P0 STG.E desc[UR16][R12.64+0x200], R67 ;  /* 0x000200430c000986 */ /* 0x0001e2000c101910 */
[----:B------:R-:W-:-:S04]  /*6f30*/  ISETP.GT.AND P0, PT, R99, 0x11, PT ;  /* 0x000000116300780c */ /* 0x000fc80003f04270 */
[----:B------:R-:W-:-:S13]  /*6f40*/  ISETP.GT.AND P0, PT, R89, 0x80, P0 ;  /* 0x000000805900780c */ /* 0x000fda0000704270 */
[----:B0-----:R-:W-:Y:S02]  /*6f50*/  @P0 IMAD.MOV.U32 R12, RZ, RZ, R34 ;  /* 0x000000ffff0c0224 */ /* 0x001fe400078e0022 */
[----:B------:R-:W-:-:S05]  /*6f60*/  @P0 IMAD.MOV.U32 R13, RZ, RZ, R35 ;  /* 0x000000ffff0d0224 */ /* 0x000fca00078e0023 */
        /* <DEDUP_REMOVED lines=41> */
[----:B------:R0:W-:Y:S01]  /*7200*/  @P0 STG.E desc[UR16][R16.64+0x220], R15 ;  /* 0x0002200f10000986 */ /* 0x0001e2000c101910 */
[C---:B------:R-:W-:Y:S02]  /*7210*/  ISETP.GT.AND P0, PT, R89.reuse, 0x80, P1 ;  /* 0x000000805900780c */ /* 0x040fe40000f04270 */
[----:B------:R-:W-:Y:S01]  /*7220*/  ISETP.GT.AND P1, PT, R89, 0x88, P1 ;  /* 0x000000885900780c */ /* 0x000fe20000f24270 */
[-C--:B0-----:R-:W-:Y:S01]  /*7230*/  FMUL R15, R108, R11.reuse ;  /* 0x0000000b6c0f7220 */ /* 0x081fe20000400000 */
[----:B------:R-:W-:-:S09]  /*7240*/  FMUL R17, R106, R11 ;  /* 0x0000000b6a117220 */ /* 0x000fd20000400000 */
[----:B------:R0:W-:Y:S01]  /*7250*/  @P0 STG.E desc[UR16][R50.64+0x200], R23 ;  /* 0x0002001732000986 */ /* 0x0001e2000c101910 */
[C---:B------:R-:W-:Y:S02]  /*7260*/  ISETP.GT.AND P0, PT, R89.reuse, 0x80, P2 ;  /* 0x000000805900780c */ /* 0x040fe40001704270 */
[----:B------:R-:W-:Y:S01]  /*7270*/  ISETP.GT.AND P2, PT, R89, 0x88, P2 ;  /* 0x000000885900780c */ /* 0x000fe20001744270 */
[----:B0-----:R-:W-:-:S10]  /*7280*/  FMUL R23, R90, R11 ;  /* 0x0000000b5a177220 */ /* 0x001fd40000400000 */
[----:B------:R0:W-:Y:S01]  /*7290*/  @P0 STG.E desc[UR16][R32.64+0x200], R13 ;  /* 0x0002000d20000986 */ /* 0x0001e2000c101910 */
[C---:B------:R-:W-:Y:S02]  /*72a0*/  ISETP.GT.AND P0, PT, R89.reuse, 0x80, P3 ;  /* 0x000000805900780c */ /* 0x040fe40001f04270 */
[C---:B------:R-:W-:Y:S01]  /*72b0*/  ISETP.GT.AND P3, PT, R89.reuse, 0x88, P3 ;  /* 0x000000885900780c */ /* 0x040fe20001f64270 */
[----:B------:R1:W-:Y:S01]  /*72c0*/  @P1 STG.E desc[UR16][R52.64+0x220], R15 ;  /* 0x0002200f34001986 */ /* 0x0003e2000c101910 */
[C---:B------:R-:W-:Y:S02]  /*72d0*/  ISETP.GT.AND P1, PT, R89.reuse, 0x80, P4 ;  /* 0x000000805900780c */ /* 0x040fe40002724270 */
[----:B------:R-:W-:Y:S01]  /*72e0*/  ISETP.GT.AND P4, PT, R89, 0x88, P4 ;  /* 0x000000885900780c */ /* 0x000fe20002784270 */
[----:B------:R2:W-:Y:S01]  /*72f0*/  @P2 STG.E desc[UR16][R28.64+0x220], R17 ;  /* 0x000220111c002986 */ /* 0x0005e2000c101910 */
[-C--:B0-----:R-:W-:Y:S01]  /*7300*/  FMUL R13, R104, R11.reuse ;  /* 0x0000000b680d7220 */ /* 0x081fe20000400000 */
[----:B-1----:R-:W-:-:S04]  /*7310*/  FMUL R15, R100, R11 ;  /* 0x0000000b640f7220 */ /* 0x002fc80000400000 */
[----:B------:R0:W-:Y:S01]  /*7320*/  @P0 STG.E desc[UR16][R54.64+0x200], R13 ;  /* 0x0002000d36000986 */ /* 0x0001e2000c101910 */
[C---:B------:R-:W-:Y:S02]  /*7330*/  ISETP.GT.AND P0, PT, R89.reuse, 0x80, P6 ;  /* 0x000000805900780c */ /* 0x040fe40003704270 */
[C---:B------:R-:W-:Y:S01]  /*7340*/  ISETP.GT.AND P6, PT, R89.reuse, 0x88, P6 ;  /* 0x000000885900780c */ /* 0x040fe200037c4270 */
[----:B------:R1:W-:Y:S01]  /*7350*/  @P1 STG.E desc[UR16][R38.64+0x200], R19 ;  /* 0x0002001326001986 */ /* 0x0003e2000c101910 */
[C---:B------:R-:W-:Y:S01]  /*7360*/  ISETP.GT.AND P1, PT, R89.reuse, 0x80, P5 ;  /* 0x000000805900780c */ /* 0x040fe20002f24270 */
[-C--:B--2---:R-:W-:Y:S01]  /*7370*/  FMUL R17, R96, R11.reuse ;  /* 0x0000000b60117220 */ /* 0x084fe20000400000 */
[----:B------:R-:W-:Y:S01]  /*7380*/  ISETP.GT.AND P5, PT, R89, 0x88, P5 ;  /* 0x000000885900780c */ /* 0x000fe20002fa4270 */
[----:B------:R2:W-:Y:S01]  /*7390*/  @P3 STG.E desc[UR16][R58.64+0x220], R15 ;  /* 0x0002200f3a003986 */ /* 0x0005e2000c101910 */
[-C--:B0-----:R-:W-:Y:S01]  /*73a0*/  FMUL R13, R98, R11.reuse ;  /* 0x0000000b620d7220 */ /* 0x081fe20000400000 */
[----:B-1----:R-:W-:-:S04]  /*73b0*/  FMUL R19, R92, R11 ;  /* 0x0000000b5c137220 */ /* 0x002fc80000400000 */
[----:B------:R2:W-:Y:S04]  /*73c0*/  @P4 STG.E desc[UR16][R36.64+0x220], R13 ;  /* 0x0002200d24004986 */ /* 0x0005e8000c101910 */
[----:B------:R2:W-:Y:S04]  /*73d0*/  @P1 STG.E desc[UR16][R56.64+0x200], R17 ;  /* 0x0002001138001986 */ /* 0x0005e8000c101910 */
[----:B------:R2:W-:Y:S04]  /*73e0*/  @P0 STG.E desc[UR16][R44.64+0x200], R21 ;  /* 0x000200152c000986 */ /* 0x0005e8000c101910 */
[----:B------:R2:W-:Y:S04]  /*73f0*/  @P5 STG.E desc[UR16][R62.64+0x220], R19 ;  /* 0x000220133e005986 */ /* 0x0005e8000c101910 */
[----:B------:R2:W-:Y:S02]  /*7400*/  @P6 STG.E desc[UR16][R60.64+0x220], R23 ;  /* 0x000220173c006986 */ /* 0x0005e4000c101910 */
.L_x_152:
[----:B------:R-:W-:Y:S05]  /*7410*/  BSYNC B0 ;  /* 0x0000000000007941 */ /* 0x000fea0003800000 */
.L_x_28:
[----:B------:R-:W-:Y:S01]  /*7420*/  ULDC UR6, c[0x0][0xc] ;  /* 0x0000030000067ab9 */ /* 0x000fe20000000800 */
[----:B------:R-:W-:Y:S01]  /*7430*/  ULDC UR7, c[0x0][0x10] ;  /* 0x0000040000077ab9 */ /* 0x000fe20000000800 */
[----:B0-2---:R-:W0:Y:S01]  /*7440*/  LDC R13, c[0x0][0x14] ;  /* 0x00000500ff0d7b82 */ /* 0x005e220000000800 */
[----:B------:R-:W-:Y:S01]  /*7450*/  UIMAD.WIDE.U32 UR6, UR6, UR7, URZ ;  /* 0x00000007060672a5 */ /* 0x000fe2000f8e003f */
[----:B------:R-:W-:Y:S01]  /*7460*/  PRMT R12, RZ, 0x7610, R12 ;  /* 0x00007610ff0c7816 */ /* 0x000fe2000000000c */
[----:B------:R-:W-:Y:S01]  /*7470*/  IMAD.MOV.U32 R6, RZ, RZ, -0x1 ;  /* 0xffffffffff067424 */ /* 0x000fe200078e00ff */
[----:B------:R-:W-:-:S03]  /*7480*/  MOV R16, 0xffffffff ;  /* 0xffffffff00107802 */ /* 0x000fc60000000f00 */
[----:B0-----:R-:W-:-:S04]  /*7490*/  IMAD.WIDE.U32 R2, R13, UR6, R2 ;  /* 0x000000060d027c25 */ /* 0x001fc8000f8e0002 */
[----:B------:R-:W-:Y:S01]  /*74a0*/  IMAD R13, R13, UR7, RZ ;  /* 0x000000070d0d7c24 */ /* 0x000fe2000f8e02ff */
[----:B------:R-:W-:Y:S02]  /*74b0*/  ULDC.64 UR6, c[0x0][0x750] ;  /* 0x0001d40000067ab9 */ /* 0x000fe40000000a00 */
[----:B------:R-:W-:Y:S01]  /*74c0*/  ISETP.GE.U32.AND P0, PT, R2, UR6, PT ;  /* 0x0000000602007c0c */ /* 0x000fe2000bf06070 */
[----:B------:R-:W-:-:S05]  /*74d0*/  IMAD.IADD R3, R3, 0x1, R13 ;  /* 0x0000000103037824 */ /* 0x000fca00078e020d */
[----:B------:R-:W-:-:S13]  /*74e0*/  ISETP.GE.U32.AND.EX P0, PT, R3, UR7, PT, P0 ;  /* 0x0000000703007c0c */ /* 0x000fda000bf06100 */
[----:B------:R-:W-:Y:S05]  /*74f0*/  @P0 BRA `(.L_x_153) ;  /* 0x0000000400640947 */ /* 0x000fea0003800000 */
[----:B----4-:R-:W0:Y:S01]  /*7500*/  S2R R20, SR_CTAID.X ;  /* 0x0000000000147919 */ /* 0x010e220000002500 */
[----:B------:R-:W2:Y:S01]  /*7510*/  LDC.64 R18, c[0x0][0x728] ;  /* 0x0001ca00ff127b82 */ /* 0x000ea20000000a00 */
[----:B------:R-:W-:Y:S01]  /*7520*/  ULDC UR6, c[0x0][0x150] ;  /* 0x0000540000067ab9 */ /* 0x000fe20000000800 */
[----:B------:R-:W-:Y:S01]  /*7530*/  IMAD.MOV.U32 R16, RZ, RZ, R2 ;  /* 0x000000ffff107224 */ /* 0x000fe200078e0002 */
[----:B------:R-:W4:Y:S01]  /*7540*/  S2R R26, SR_CTAID.Y ;  /* 0x00000000001a7919 */ /* 0x000f220000002600 */
[----:B------:R-:W-:-:S04]  /*7550*/  IMAD.MOV.U32 R17, RZ, RZ, R3 ;  /* 0x000000ffff117224 */ /* 0x000fc800078e0003 */
[----:B------:R-:W1:Y:S08]  /*7560*/  LDC R25, c[0x0][0x144] ;  /* 0x00005100ff197b82 */ /* 0x000e700000000800 */
[----:B------:R-:W1:Y:S08]  /*7570*/  LDC R6, c[0x0][0x730] ;  /* 0x0001cc00ff067b82 */ /* 0x000e700000000800 */
[----:B------:R-:W1:Y:S01]  /*7580*/  LDC.64 R22, c[0x0][0x720] ;  /* 0x0001c800ff167b82 */ /* 0x000e620000000a00 */
[----:B--2---:R-:W-:-:S04]  /*7590*/  ISETP.NE.U32.AND P0, PT, R18, RZ, PT ;  /* 0x000000ff1200720c */ /* 0x004fc80003f05070 */
[----:B------:R-:W-:Y:S02]  /*75a0*/  ISETP.NE.AND.EX P0, PT, R19, RZ, PT, P0 ;  /* 0x000000ff1300720c */ /* 0x000fe40003f05300 */
[----:B0-----:R-:W-:-:S05]  /*75b0*/  I2FP.F32.U32 R12, R20 ;  /* 0x00000014000c7245 */ /* 0x001fca0000201000 */
[----:B------:R-:W-:-:S04]  /*75c0*/  FMUL R12, R12, UR6 ;  /* 0x000000060c0c7c20 */ /* 0x000fc80008400000 */
[----:B------:R0:W2:Y:S02]  /*75d0*/  F2I.U32.TRUNC.NTZ R24, R12 ;  /* 0x0000000c00187305 */ /* 0x0000a4000020f000 */
[----:B----4-:R-:W-:Y:S05]  /*75e0*/  @!P0 BRA `(.L_x_154) ;  /* 0x0000000000288947 */ /* 0x010fea0003800000 */
[----:B------:R-:W4:Y:S02]  /*75f0*/  LDC R13, c[0x0][0x734] ;  /* 0x0001cd00ff0d7b82 */ /* 0x000f240000000800 */
[----:B----4-:R-:W-:-:S05]  /*7600*/  IADD3 R17, P0, R2, R13, RZ ;  /* 0x0000000d02117210 */ /* 0x010fca0007f1e0ff */
[----:B------:R-:W-:-:S04]  /*7610*/  IMAD.X R21, RZ, RZ, R3, P0 ;  /* 0x000000ffff157224 */ /* 0x000fc800000e0603 */
[----:B0-----:R-:W-:-:S04]  /*7620*/  IMAD.WIDE.U32 R12, R21, R18, RZ ;  /* 0x00000012150c7225 */ /* 0x001fc800078e00ff */
[----:B------:R-:W-:-:S04]  /*7630*/  IMAD.WIDE.U32 R14, P0, R17, R19, R12 ;  /* 0x00000013110e7225 */ /* 0x000fc8000780000c */
[----:B------:R-:W-:-:S04]  /*7640*/  IMAD.WIDE.U32 R12, R17, R18, RZ ;  /* 0x00000012110c7225 */ /* 0x000fc800078e00ff */
[----:B------:R-:W-:Y:S01]  /*7650*/  IMAD.X R17, RZ, RZ, RZ, P0 ;  /* 0x000000ffff117224 */ /* 0x000fe200000e06ff */
[----:B------:R-:W-:Y:S01]  /*7660*/  IADD3 RZ, P0, R13, R14, RZ ;  /* 0x0000000e0dff7210 */ /* 0x000fe20007f1e0ff */
[----:B------:R-:W-:-:S04]  /*7670*/  IMAD.MOV.U32 R16, RZ, RZ, R15 ;  /* 0x000000ffff107224 */ /* 0x000fc800078e000f */
[----:B------:R-:W-:-:S08]  /*7680*/  IMAD.WIDE.U32.X R16, R21, R19, R16, P0 ;  /* 0x0000001315107225 */ /* 0x000fd000000e0410 */
.L_x_154:
[----:B------:R-:W4:Y:S01]  /*7690*/  LDC.64 R30, c[0x0][0x740] ;  /* 0x0001d000ff1e7b82 */ /* 0x000f220000000a00 */
[-CC-:B-1----:R-:W-:Y:S01]  /*76a0*/  SHF.R.U64 R21, R16, R6.reuse, R17.reuse ;  /* 0x0000000610157219 */ /* 0x182fe20000001211 */
[----:B--2---:R-:W-:Y:S01]  /*76b0*/  IMAD.MOV R24, RZ, RZ, -R24 ;  /* 0x000000ffff187224 */ /* 0x004fe200078e0a18 */
[----:B------:R-:W-:Y:S01]  /*76c0*/  SHF.R.U32.HI R6, RZ, R6, R17 ;  /* 0x00000006ff067219 */ /* 0x000fe20000011611 */
[----:B------:R-:W-:Y:S01]  /*76d0*/  ULDC UR6, c[0x0][0x154] ;  /* 0x0000550000067ab9 */ /* 0x000fe20000000800 */
[----:B------:R-:W-:Y:S01]  /*76e0*/  IADD3 R15, P0, RZ, -R21, RZ ;  /* 0x80000015ff0f7210 */ /* 0x000fe20007f1e0ff */
[----:B------:R-:W-:Y:S02]  /*76f0*/  IMAD R27, R25, R24, R20 ;  /* 0x00000018191b7224 */ /* 0x000fe400078e0214 */
[----:B------:R-:W1:Y:S01]  /*7700*/  LDC R14, c[0x0][0x718] ;  /* 0x0001c600ff0e7b82 */ /* 0x000e620000000800 */
[----:B------:R-:W-:Y:S02]  /*7710*/  IMAD.MOV.U32 R17, RZ, RZ, 0x1 ;  /* 0x00000001ff117424 */ /* 0x000fe400078e00ff */
[----:B------:R-:W-:-:S04]  /*7720*/  IMAD.X R13, RZ, RZ, ~R6, P0 ;  /* 0x000000ffff0d7224 */ /* 0x000fc800000e0e06 */
[-C--:B------:R-:W-:Y:S01]  /*7730*/  IMAD R6, R13, R22.reuse, RZ ;  /* 0x000000160d067224 */ /* 0x080fe200078e02ff */
[----:B------:R-:W2:Y:S01]  /*7740*/  LDC R16, c[0x0][0x708] ;  /* 0x0001c200ff107b82 */ /* 0x000ea20000000800 */
[----:B0-----:R-:W-:-:S04]  /*7750*/  IMAD.WIDE.U32 R12, R15, R22, R2 ;  /* 0x000000160f0c7225 */ /* 0x001fc800078e0002 */
[----:B------:R-:W-:Y:S01]  /*7760*/  IMAD R15, R15, R23, R6 ;  /* 0x000000170f0f7224 */ /* 0x000fe200078e0206 */
[----:B------:R-:W-:Y:S02]  /*7770*/  I2FP.F32.U32 R6, R26 ;  /* 0x0000001a00067245 */ /* 0x000fe40000201000 */
[----:B------:R-:W0:Y:S01]  /*7780*/  LDC R28, c[0x0][0x758] ;  /* 0x0001d600ff1c7b82 */ /* 0x000e220000000800 */
[----:B----4-:R-:W-:Y:S02]  /*7790*/  ISETP.NE.U32.AND P0, PT, R30, RZ, PT ;  /* 0x000000ff1e00720c */ /* 0x010fe40003f05070 */
[----:B------:R-:W-:Y:S01]  /*77a0*/  IADD3 R13, R13, R15, RZ ;  /* 0x0000000f0d0d7210 */ /* 0x000fe20007ffe0ff */
[----:B------:R-:W-:Y:S01]  /*77b0*/  FMUL R6, R6, UR6 ;  /* 0x0000000606067c20 */ /* 0x000fe20008400000 */
[----:B------:R-:W-:Y:S01]  /*77c0*/  ISETP.NE.AND.EX P0, PT, R31, RZ, PT, P0 ;  /* 0x000000ff1f00720c */ /* 0x000fe20003f05300 */
[----:B------:R-:W-:Y:S02]  /*77d0*/  IMAD.MOV.U32 R15, RZ, RZ, -0x1 ;  /* 0xffffffffff0f7424 */ /* 0x000fe400078e00ff */
[----:B------:R-:W4:Y:S01]  /*77e0*/  LDC R25, c[0x0][0x148] ;  /* 0x00005200ff197b82 */ /* 0x000f220000000800 */
[-CC-:B-1----:R-:W-:Y:S01]  /*77f0*/  SHF.R.U64 R20, R12, R14.reuse, R13.reuse ;  /* 0x0000000e0c147219 */ /* 0x182fe2000000120d */
[----:B------:R1:W0:Y:S01]  /*7800*/  F2I.U32.TRUNC.NTZ R22, R6 ;  /* 0x0000000600167305 */ /* 0x000222000020f000 */
[----:B------:R-:W-:-:S05]  /*7810*/  SHF.R.U32.HI R13, RZ, R14, R13 ;  /* 0x0000000eff0d7219 */ /* 0x000fca000001160d */
[----:B------:R-:W1:Y:S01]  /*7820*/  LDC R24, c[0x0][0x700] ;  /* 0x0001c000ff187b82 */ /* 0x000e620000000800 */
[-CC-:B--2---:R-:W-:Y:S02]  /*7830*/  SHF.R.U64 R18, R20, R16.reuse, R13.reuse ;  /* 0x0000001014127219 */ /* 0x184fe4000000120d */
[----:B------:R-:W-:-:S05]  /*7840*/  SHF.R.U32.HI R13, RZ, R16, R13 ;  /* 0x00000010ff0d7219 */ /* 0x000fca000001160d */
[----:B------:R-:W2:Y:S01]  /*7850*/  LDC R32, c[0x0][0x748] ;  /* 0x0001d200ff207b82 */ /* 0x000ea20000000800 */
[-CC-:B0-----:R-:W-:Y:S02]  /*7860*/  SHF.R.U64 R23, R18, R28.reuse, R13.reuse ;  /* 0x0000001c12177219 */ /* 0x181fe4000000120d */
[-C--:B------:R-:W-:Y:S02]  /*7870*/  SHF.L.U32 R15, R15, R28.reuse, RZ ;  /* 0x0000001c0f0f7219 */ /* 0x080fe400000006ff */
[-C--:B------:R-:W-:Y:S01]  /*7880*/  SHF.R.U32.HI R13, RZ, R28.reuse, R13 ;  /* 0x0000001cff0d7219 */ /* 0x080fe2000001160d */
[----:B------:R-:W-:Y:S01]  /*7890*/  IMAD.MOV.U32 R12, RZ, RZ, R23 ;  /* 0x000000ffff0c7224 */ /* 0x000fe200078e0017 */
[----:B------:R-:W-:Y:S01]  /*78a0*/  SHF.L.U32 R86, R17, R28, RZ ;  /* 0x0000001c11567219 */ /* 0x000fe200000006ff */
[----:B------:R-:W0:Y:S01]  /*78b0*/  LDC R33, c[0x0][0x738] ;  /* 0x0001ce00ff217b82 */ /* 0x000e220000000800 */
[----:B------:R-:W-:-:S07]  /*78c0*/  LOP3.LUT R29, RZ, R15, RZ, 0x33, !PT ;  /* 0x0000000fff1d7212 */ /* 0x000fce00078e33ff */
[----:B------:R-:W0:Y:S01]  /*78d0*/  LDC R34, c[0x0][0x710] ;  /* 0x0001c400ff227b82 */ /* 0x000e220000000800 */
[----:B------:R-:W-:Y:S05]  /*78e0*/  @!P0 BRA `(.L_x_155) ;  /* 0x0000000000288947 */ /* 0x000fea0003800000 */
[----:B-1----:R-:W1:Y:S02]  /*78f0*/  LDC R6, c[0x0][0x74c] ;  /* 0x0001d300ff067b82 */ /* 0x002e640000000800 */
[----:B-1----:R-:W-:-:S05]  /*7900*/  IADD3 R17, P0, R23, R6, RZ ;  /* 0x0000000617117210 */ /* 0x002fca0007f1e0ff */
        /* <DEDUP_REMOVED lines=8> */
.L_x_155:
[----:B------:R-:W-:Y:S01]  /*7990*/  ISETP.NE.AND P0, PT, R0, 0x1, PT ;  /* 0x000000010000780c */ /* 0x000fe20003f05270 */
[----:B-1----:R-:W-:Y:S01]  /*79a0*/  VIADD R15, R24, 0xffffffff ;  /* 0xffffffff180f7836 */ /* 0x002fe20000000000 */
[----:B--2---:R-:W-:Y:S01]  /*79b0*/  SHF.R.U64 R6, R12, R32, R13 ;  /* 0x000000200c067219 */ /* 0x004fe2000000120d */
[----:B------:R-:W-:Y:S01]  /*79c0*/  IMAD.MOV R22, RZ, RZ, -R22 ;  /* 0x000000ffff167224 */ /* 0x000fe200078e0a16 */
[----:B------:R-:W-:Y:S02]  /*79d0*/  LOP3.LUT R13, R18, R29, RZ, 0xc0, !PT ;  /* 0x0000001d120d7212 */ /* 0x000fe400078ec0ff */
[----:B------:R-:W-:-:S03]  /*79e0*/  IADD3 R12, -R6, RZ, RZ ;  /* 0x000000ff060c7210 */ /* 0x000fc60007ffe1ff */
[----:B------:R-:W-:Y:S01]  /*79f0*/  IMAD R86, R86, R6, R13 ;  /* 0x0000000656567224 */ /* 0x000fe200078e020d */
[----:B------:R-:W-:Y:S01]  /*7a00*/  LOP3.LUT R13, R20, R15, RZ, 0xc0, !PT ;  /* 0x0000000f140d7212 */ /* 0x000fe200078ec0ff */
[----:B0-----:R-:W-:Y:S02]  /*7a10*/  IMAD R6, R12, R33, R23 ;  /* 0x000000210c067224 */ /* 0x001fe400078e0217 */
[----:B----4-:R-:W-:Y:S02]  /*7a20*/  @P0 IMAD R27, R25, R22, R26 ;  /* 0x00000016191b0224 */ /* 0x010fe400078e021a */
[----:B------:R-:W-:Y:S02]  /*7a30*/  IMAD R13, R6, R24, R13 ;  /* 0x00000018060d7224 */ /* 0x000fe400078e020d */
[----:B------:R-:W-:Y:S02]  /*7a40*/  IMAD R86, R86, R34, R27 ;  /* 0x0000002256567224 */ /* 0x000fe400078e021b */
[----:B------:R-:W-:-:S02]  /*7a50*/  IMAD.MOV.U32 R12, RZ, RZ, 0x1 ;  /* 0x00000001ff0c7424 */ /* 0x000fc400078e00ff */
[----:B------:R-:W-:Y:S01]  /*7a60*/  IMAD.MOV.U32 R6, RZ, RZ, R21 ;  /* 0x000000ffff067224 */ /* 0x000fe200078e0015 */
[----:B------:R-:W-:Y:S02]  /*7a70*/  SEL R16, R13, R86, !P0 ;  /* 0x000000560d107207 */ /* 0x000fe40004000000 */
[----:B------:R-:W-:-:S07]  /*7a80*/  SEL R86, R86, R13, !P0 ;  /* 0x0000000d56567207 */ /* 0x000fce0004000000 */
.L_x_153:
[----:B------:R-:W-:Y:S01]  /*7a90*/  LOP3.LUT P0, RZ, R12, 0xff, RZ, 0xc0, !PT ;  /* 0x000000ff0cff7812 */ /* 0x000fe2000780c0ff */
[----:B------:R-:W-:-:S12]  /*7aa0*/  IMAD.MOV.U32 R14, RZ, RZ, R86 ;  /* 0x000000ffff0e7224 */ /* 0x000fd800078e0056 */
[----:B------:R-:W-:Y:S05]  /*7ab0*/  @P0 BRA `(.L_x_156) ;  /* 0xffffff9800000947 */ /* 0x000fea000383ffff */
[----:B------:R-:W-:Y:S05]  /*7ac0*/  EXIT ;  /* 0x000000000000794d */ /* 0x000fea0003800000 */
.L_x_8:
[----:B0-----:R-:W-:Y:S01]  /*7ad0*/  ULDC.64 UR4, c[0x0][0x750] ;  /* 0x0001d40000047ab9 */ /* 0x001fe20000000a00 */
[----:B------:R-:W-:Y:S01]  /*7ae0*/  PRMT R9, RZ, 0x7610, R9 ;  /* 0x00007610ff097816 */ /* 0x000fe20000000009 */
[----:B------:R-:W-:Y:S01]  /*7af0*/  IMAD.MOV.U32 R8, RZ, RZ, -0x1 ;  /* 0xffffffffff087424 */ /* 0x000fe200078e00ff */
[----:B------:R-:W-:Y:S01]  /*7b00*/  ISETP.GE.U32.AND P0, PT, R2, UR4, PT ;  /* 0x0000000402007c0c */ /* 0x000fe2000bf06070 */
[----:B------:R-:W-:Y:S02]  /*7b10*/  IMAD.MOV.U32 R7, RZ, RZ, -0x1 ;  /* 0xffffffffff077424 */ /* 0x000fe400078e00ff */
[----:B------:R-:W-:Y:S01]  /*7b20*/  IMAD.MOV.U32 R18, RZ, RZ, -0x1 ;  /* 0xffffffffff127424 */ /* 0x000fe200078e00ff */
        /* <DEDUP_REMOVED lines=11> */
[----:B0-----:R-:W-:-:S04]  /*7be0*/  IADD3 R7, P0, R2, R7, RZ ;  /* 0x0000000702077210 */ /* 0x001fc80007f1e0ff */
[----:B------:R-:W-:-:S05]  /*7bf0*/  IADD3.X R23, RZ, R3, RZ, P0, !PT ;  /* 0x00000003ff177210 */ /* 0x000fca00007fe4ff */
[----:B------:R-:W-:-:S04]  /*7c00*/  IMAD.WIDE.U32 R8, R23, R20, RZ ;  /* 0x0000001417087225 */ /* 0x000fc800078e00ff */
[----:B------:R-:W-:-:S04]  /*7c10*/  IMAD.WIDE.U32 R16, P0, R7, R21, R8 ;  /* 0x0000001507107225 */ /* 0x000fc80007800008 */
[----:B------:R-:W-:-:S04]  /*7c20*/  IMAD.WIDE.U32 R8, R7, R20, RZ ;  /* 0x0000001407087225 */ /* 0x000fc800078e00ff */
[----:B------:R-:W-:Y:S01]  /*7c30*/  IMAD.X R19, RZ, RZ, RZ, P0 ;  /* 0x000000ffff137224 */ /* 0x000fe200000e06ff */
[----:B------:R-:W-:Y:S01]  /*7c40*/  IADD3 RZ, P0, R9, R16, RZ ;  /* 0x0000001009ff7210 */ /* 0x000fe20007f1e0ff */
[----:B------:R-:W-:-:S04]  /*7c50*/  IMAD.MOV.U32 R18, RZ, RZ, R17 ;  /* 0x000000ffff127224 */ /* 0x000fc800078e0011 */
[----:B------:R-:W-:-:S08]  /*7c60*/  IMAD.WIDE.U32.X R18, R23, R21, R18, P0 ;  /* 0x0000001517127225 */ /* 0x000fd000000e0412 */
.L_x_158:
[----:B------:R-:W0:Y:S01]  /*7c70*/  LDC.64 R28, c[0x0][0x740] ;  /* 0x0001d000ff1c7b82 */ /* 0x000e220000000a00 */
[-CC-:B------:R-:W-:Y:S01]  /*7c80*/  SHF.R.U64 R14, R18, R10.reuse, R19.reuse ;  /* 0x0000000a120e7219 */ /* 0x180fe20000001213 */
[----:B------:R-:W-:Y:S01]  /*7c90*/  IMAD.MOV.U32 R31, RZ, RZ, 0x1 ;  /* 0x00000001ff1f7424 */ /* 0x000fe200078e00ff */
[----:B------:R-:W-:Y:S02]  /*7ca0*/  SHF.R.U32.HI R7, RZ, R10, R19 ;  /* 0x0000000aff077219 */ /* 0x000fe40000011613 */
[----:B------:R-:W-:-:S03]  /*7cb0*/  IADD3 R17, P0, RZ, -R14, RZ ;  /* 0x8000000eff117210 */ /* 0x000fc60007f1e0ff */
[----:B------:R-:W1:Y:S02]  /*7cc0*/  LDC R16, c[0x0][0x718] ;  /* 0x0001c600ff107b82 */ /* 0x000e640000000800 */
[----:B------:R-:W-:Y:S02]  /*7cd0*/  IMAD.X R7, RZ, RZ, ~R7, P0 ;  /* 0x000000ffff077224 */ /* 0x000fe400000e0e07 */
[----:B------:R-:W-:-:S04]  /*7ce0*/  IMAD.WIDE.U32 R8, R17, R24, R2 ;  /* 0x0000001811087225 */ /* 0x000fc800078e0002 */
[----:B------:R-:W2:Y:S01]  /*7cf0*/  LDC R18, c[0x0][0x708] ;  /* 0x0001c200ff127b82 */ /* 0x000ea20000000800 */
[----:B------:R-:W-:-:S04]  /*7d00*/  IMAD R10, R7, R24, RZ ;  /* 0x00000018070a7224 */ /* 0x000fc800078e02ff */
[----:B------:R-:W-:-:S03]  /*7d10*/  IMAD R7, R17, R25, R10 ;  /* 0x0000001911077224 */ /* 0x000fc600078e020a */
[----:B------:R-:W3:Y:S01]  /*7d20*/  LDC R26, c[0x0][0x758] ;  /* 0x0001d600ff1a7b82 */ /* 0x000ee20000000800 */
[----:B------:R-:W-:Y:S01]  /*7d30*/  IMAD.IADD R7, R9, 0x1, R7 ;  /* 0x0000000109077824 */ /* 0x000fe200078e0207 */
[----:B0-----:R-:W-:Y:S01]  /*7d40*/  ISETP.NE.U32.AND P0, PT, R28, RZ, PT ;  /* 0x000000ff1c00720c */ /* 0x001fe20003f05070 */
[----:B------:R-:W-:-:S03]  /*7d50*/  IMAD.MOV.U32 R9, RZ, RZ, -0x1 ;  /* 0xffffffffff097424 */ /* 0x000fc600078e00ff */
[----:B------:R-:W-:Y:S02]  /*7d60*/  ISETP.NE.AND.EX P0, PT, R29, RZ, PT, P0 ;  /* 0x000000ff1d00720c */ /* 0x000fe40003f05300 */
[----:B------:R-:W0:Y:S01]  /*7d70*/  LDC R23, c[0x0][0x700] ;  /* 0x0001c000ff177b82 */ /* 0x000e220000000800 */
[-CC-:B-1----:R-:W-:Y:S02]  /*7d80*/  SHF.R.U64 R10, R8, R16.reuse, R7.reuse ;  /* 0x00000010080a7219 */ /* 0x182fe40000001207 */
[----:B------:R-:W-:-:S05]  /*7d90*/  SHF.R.U32.HI R7, RZ, R16, R7 ;  /* 0x00000010ff077219 */ /* 0x000fca0000011607 */
[----:B------:R-:W1:Y:S01]  /*7da0*/  LDC R25, c[0x0][0x748] ;  /* 0x0001d200ff197b82 */ /* 0x000e620000000800 */
[-CC-:B--2---:R-:W-:Y:S02]  /*7db0*/  SHF.R.U64 R20, R10, R18.reuse, R7.reuse ;  /* 0x000000120a147219 */ /* 0x184fe40000001207 */
[----:B------:R-:W-:-:S05]  /*7dc0*/  SHF.R.U32.HI R7, RZ, R18, R7 ;  /* 0x00000012ff077219 */ /* 0x000fca0000011607 */
[----:B------:R-:W2:Y:S01]  /*7dd0*/  LDC R27, c[0x0][0x738] ;  /* 0x0001ce00ff1b7b82 */ /* 0x000ea20000000800 */
[-C--:B---3--:R-:W-:Y:S02]  /*7de0*/  SHF.L.U32 R8, R9, R26.reuse, RZ ;  /* 0x0000001a09087219 */ /* 0x088fe400000006ff */
[--C-:B------:R-:W-:Y:S02]  /*7df0*/  SHF.R.U64 R24, R20, R26, R7.reuse ;  /* 0x0000001a14187219 */ /* 0x100fe40000001207 */
[----:B------:R-:W-:Y:S02]  /*7e00*/  LOP3.LUT R33, RZ, R8, RZ, 0x33, !PT ;  /* 0x00000008ff217212 */ /* 0x000fe400078e33ff */
[----:B------:R-:W-:Y:S01]  /*7e10*/  SHF.R.U32.HI R9, RZ, R26, R7 ;  /* 0x0000001aff097219 */ /* 0x000fe20000011607 */
[----:B------:R-:W3:Y:S01]  /*7e20*/  LDC R30, c[0x0][0x710] ;  /* 0x0001c400ff1e7b82 */ /* 0x000ee20000000800 */
[----:B------:R-:W-:Y:S01]  /*7e30*/  IMAD.MOV.U32 R8, RZ, RZ, R24 ;  /* 0x000000ffff087224 */ /* 0x000fe200078e0018 */
[----:B------:R-:W-:Y:S06]  /*7e40*/  @!P0 BRA `(.L_x_159) ;  /* 0x0000000000288947 */ /* 0x000fec0003800000 */
[----:B------:R-:W4:Y:S02]  /*7e50*/  LDC R7, c[0x0][0x74c] ;  /* 0x0001d300ff077b82 */ /* 0x000f240000000800 */
[----:B----4-:R-:W-:-:S05]  /*7e60*/  IADD3 R7, P0, R24, R7, RZ ;  /* 0x0000000718077210 */ /* 0x010fca0007f1e0ff */
[----:B------:R-:W-:-:S04]  /*7e70*/  IMAD.X R21, RZ, RZ, R9, P0 ;  /* 0x000000ffff157224 */ /* 0x000fc800000e0609 */
[----:B------:R-:W-:-:S04]  /*7e80*/  IMAD.WIDE.U32 R8, R21, R28, RZ ;  /* 0x0000001c15087225 */ /* 0x000fc800078e00ff */
[----:B------:R-:W-:-:S04]  /*7e90*/  IMAD.WIDE.U32 R16, P0, R7, R29, R8 ;  /* 0x0000001d07107225 */ /* 0x000fc80007800008 */
[----:B------:R-:W-:Y:S01]  /*7ea0*/  IMAD.WIDE.U32 R8, R7, R28, RZ ;  /* 0x0000001c07087225 */ /* 0x000fe200078e00ff */
[----:B------:R-:W-:-:S03]  /*7eb0*/  IADD3.X R19, RZ, RZ, RZ, P0, !PT ;  /* 0x000000ffff137210 */ /* 0x000fc600007fe4ff */
[----:B------:R-:W-:Y:S01]  /*7ec0*/  IMAD.MOV.U32 R18, RZ, RZ, R17 ;  /* 0x000000ffff127224 */ /* 0x000fe200078e0011 */
[----:B------:R-:W-:-:S05]  /*7ed0*/  IADD3 RZ, P0, R9, R16, RZ ;  /* 0x0000001009ff7210 */ /* 0x000fca0007f1e0ff */
[----:B------:R-:W-:-:S08]  /*7ee0*/  IMAD.WIDE.U32.X R8, R21, R29, R18, P0 ;  /* 0x0000001d15087225 */ /* 0x000fd000000e0412 */
.L_x_159:
[----:B------:R-:W-:Y:S01]  /*7ef0*/  ISETP.NE.AND P0, PT, R0, 0x1, PT ;  /* 0x000000010000780c */ /* 0x000fe20003f05270 */
[----:B0-----:R-:W-:Y:S01]  /*7f00*/  VIADD R13, R23, 0xffffffff ;  /* 0xffffffff170d7836 */ /* 0x001fe20000000000 */
[----:B-1----:R-:W-:Y:S01]  /*7f10*/  SHF.R.U64 R8, R8, R25, R9 ;  /* 0x0000001908087219 */ /* 0x002fe20000001209 */
[----:B------:R-:W-:Y:S01]  /*7f20*/  IMAD.MOV.U32 R18, RZ, RZ, R14 ;  /* 0x000000ffff127224 */ /* 0x000fe200078e000e */
[----:B------:R-:W-:Y:S02]  /*7f30*/  SHF.L.U32 R31, R31, R26, RZ ;  /* 0x0000001a1f1f7219 */ /* 0x000fe400000006ff */
[----:B------:R-:W-:Y:S01]  /*7f40*/  LOP3.LUT R7, R20, R33, RZ, 0xc0, !PT ;  /* 0x0000002114077212 */ /* 0x000fe200078ec0ff */
[----:B------:R-:W-:Y:S01]  /*7f50*/  IMAD.MOV R9, RZ, RZ, -R8 ;  /* 0x000000ffff097224 */ /* 0x000fe200078e0a08 */
[----:B------:R-:W-:-:S03]  /*7f60*/  LOP3.LUT R10, R10, R13, RZ, 0xc0, !PT ;  /* 0x0000000d0a0a7212 */ /* 0x000fc600078ec0ff */
[----:B------:R-:W-:Y:S02]  /*7f70*/  IMAD R8, R31, R8, R7 ;  /* 0x000000081f087224 */ /* 0x000fe400078e0207 */
[----:B------:R-:W-:Y:S02]  /*7f80*/  @P0 IMAD R11, R15, R22, R12 ;  /* 0x000000160f0b0224 */ /* 0x000fe400078e020c */
[----:B--2---:R-:W-:Y:S02]  /*7f90*/  IMAD R7, R9, R27, R24 ;  /* 0x0000001b09077224 */ /* 0x004fe400078e0218 */
[----:B---3--:R-:W-:Y:S02]  /*7fa0*/  IMAD R8, R8, R30, R11 ;  /* 0x0000001e08087224 */ /* 0x008fe400078e020b */
[----:B------:R-:W-:Y:S02]  /*7fb0*/  IMAD R11, R7, R23, R10 ;  /* 0x00000017070b7224 */ /* 0x000fe400078e020a */
[----:B------:R-:W-:-:S03]  /*7fc0*/  IMAD.MOV.U32 R9, RZ, RZ, 0x1 ;  /* 0x00000001ff097424 */ /* 0x000fc600078e00ff */
[----:B------:R-:W-:Y:S02]  /*7fd0*/  SEL R7, R11, R8, !P0 ;  /* 0x000000080b077207 */ /* 0x000fe40004000000 */
[----:B------:R-:W-:-:S07]  /*7fe0*/  SEL R8, R8, R11, !P0 ;  /* 0x0000000b08087207 */ /* 0x000fce0004000000 */
.L_x_157:
[----:B------:R-:W-:-:S08]  /*7ff0*/  NOP ;  /* 0x0000000000007918 */ /* 0x000fd00000000000 */
[----:B------:R-:W0:-:S00]  /*8000*/  USETMAXREG.DEALLOC.CTAPOOL 0x28 ;  /* 0x00000028000079c8 */ /* 0x000e0000080e0500 */
[----:B0-----:R-:W-:-:S13]  /*8010*/  ISETP.NE.AND P0, PT, R6, RZ, PT ;  /* 0x000000ff0600720c */ /* 0x001fda0003f05270 */
[----:B------:R-:W-:Y:S05]  /*8020*/  @P0 EXIT ;  /* 0x000000000000094d */ /* 0x000fea0003800000 */
[----:B------:R-:W-:Y:S01]  /*8030*/  LOP3.LUT P0, RZ, R9, 0xff, RZ, 0xc0, !PT ;  /* 0x000000ff09ff7812 */ /* 0x000fe2000780c0ff */
[----:B------:R-:W-:Y:S02]  /*8040*/  IMAD.MOV.U32 R16, RZ, RZ, 0x1 ;  /* 0x00000001ff107424 */ /* 0x000fe400078e00ff */
[----:B------:R-:W-:-:S10]  /*8050*/  IMAD.MOV.U32 R15, RZ, RZ, RZ ;  /* 0x000000ffff0f7224 */ /* 0x000fd400078e00ff */
[----:B------:R-:W-:Y:S05]  /*8060*/  @!P0 BRA `(.L_x_160) ;  /* 0x0000000c00808947 */ /* 0x000fea0003800000 */
[----:B------:R-:W0:Y:S01]  /*8070*/  LDC R6, c[0x0][0x28c] ;  /* 0x0000a300ff067b82 */ /* 0x000e220000000800 */
[----:B------:R-:W1:Y:S01]  /*8080*/  S2R R11, SR_CgaCtaId ;  /* 0x00000000000b7919 */ /* 0x000e620000008800 */
[----:B------:R-:W-:Y:S01]  /*8090*/  ULDC UR5, c[0x0][0x758] ;  /* 0x0001d60000057ab9 */ /* 0x000fe20000000800 */
[----:B------:R-:W-:Y:S01]  /*80a0*/  UMOV UR7, 0xffffffff ;  /* 0xffffffff00077882 */ /* 0x000fe20000000000 */
[----:B------:R-:W-:Y:S01]  /*80b0*/  ULDC UR6, c[0x0][0xc] ;  /* 0x0000030000067ab9 */ /* 0x000fe20000000800 */
[----:B------:R-:W-:Y:S01]  /*80c0*/  USHF.L.U32 UR9, UR7, UR5, URZ ;  /* 0x0000000507097299 */ /* 0x000fe2000800063f */
[----:B------:R-:W-:Y:S01]  /*80d0*/  BSSY B0, `(.L_x_160) ;  /* 0x00000d9000007945 */ /* 0x000fe20003800000 */
[----:B------:R-:W-:Y:S01]  /*80e0*/  UMOV UR8, 0x1 ;  /* 0x0000000100087882 */ /* 0x000fe20000000000 */
[----:B------:R-:W-:Y:S01]  /*80f0*/  ULDC UR7, c[0x0][0x10] ;  /* 0x0000040000077ab9 */ /* 0x000fe20000000800 */
[----:B------:R-:W-:Y:S01]  /*8100*/  USHF.L.U32 UR5, UR8, UR5, URZ ;  /* 0x0000000508057299 */ /* 0x000fe2000800063f */
[----:B------:R-:W-:Y:S01]  /*8110*/  MOV R13, 0x1 ;  /* 0x00000001000d7802 */ /* 0x000fe20000000f00 */
[----:B------:R-:W-:Y:S01]  /*8120*/  UIMAD.WIDE.U32 UR6, UR6, UR7, URZ ;  /* 0x00000007060672a5 */ /* 0x000fe2000f8e003f */
[----:B------:R-:W-:Y:S01]  /*8130*/  LOP3.LUT R17, R5, 0x2, RZ, 0xfc, !PT ;  /* 0x0000000205117812 */ /* 0x000fe200078efcff */
[----:B------:R-:W-:Y:S01]  /*8140*/  ULDC UR8, c[0x0][0x14] ;  /* 0x0000050000087ab9 */ /* 0x000fe20000000800 */
[----:B------:R-:W-:Y:S01]  /*8150*/  IMAD.MOV.U32 R16, RZ, RZ, 0x1 ;  /* 0x00000001ff107424 */ /* 0x000fe200078e00ff */
[----:B------:R-:W-:Y:S01]  /*8160*/  UIMAD.WIDE.U32 UR32, UR6, UR8, URZ ;  /* 0x00000008062072a5 */ /* 0x000fe2000f8e003f */
[----:B------:R-:W-:Y:S01]  /*8170*/  IMAD.MOV.U32 R15, RZ, RZ, RZ ;  /* 0x000000ffff0f7224 */ /* 0x000fe200078e00ff */
[----:B------:R-:W-:Y:S01]  /*8180*/  UIMAD UR7, UR7, UR8, URZ ;  /* 0x00000008070772a4 */ /* 0x000fe2000f8e023f */
[----:B------:R-:W-:Y:S01]  /*8190*/  ULDC UR4, c[0x0][0x700] ;  /* 0x0001c00000047ab9 */ /* 0x000fe20000000800 */
[----:B------:R-:W-:-:S02]  /*81a0*/  ULOP3.LUT UR6, URZ, UR9, URZ, 0x33, !UPT ;  /* 0x000000093f067292 */ /* 0x000fc4000f8e333f */
[----:B------:R-:W-:Y:S01]  /*81b0*/  UIADD3 UR4, UR4, -0x1, URZ ;  /* 0xffffffff04047890 */ /* 0x000fe2000fffe03f */
[----:B0-----:R-:W-:Y:S01]  /*81c0*/  VIADD R6, R6, 0x7f ;  /* 0x0000007f06067836 */ /* 0x001fe20000000000 */
[----:B------:R-:W-:Y:S01]  /*81d0*/  UIADD3 UR7, UR33, UR7, URZ ;  /* 0x0000000721077290 */ /* 0x000fe2000fffe03f */
[----:B------:R-:W-:-:S03]  /*81e0*/  ULDC.64 UR34, c[0x0][0x198] ;  /* 0x0000660000227ab9 */ /* 0x000fc60000000a00 */
[----:B------:R-:W-:-:S04]  /*81f0*/  SHF.R.S32.HI R9, RZ, 0x1f, R6 ;  /* 0x0000001fff097819 */ /* 0x000fc80000011406 */
[----:B------:R-:W-:Y:S01]  /*8200*/  LEA.HI R9, R9, R6, RZ, 0x7 ;  /* 0x0000000609097211 */ /* 0x000fe200078f38ff */
[C---:B-1----:R-:W-:Y:S02]  /*8210*/  IMAD.SHL.U32 R12, R11.reuse, 0x20, RZ ;  /* 0x000000200b0c7824 */ /* 0x042fe400078e00ff */
[----:B------:R-:W-:Y:S01]  /*8220*/  IMAD.SHL.U32 R11, R11, 0x1000, RZ ;  /* 0x000010000b0b7824 */ /* 0x000fe200078e00ff */
[----:B------:R-:W-:Y:S02]  /*8230*/  SHF.R.S32.HI R14, RZ, 0x7, R9 ;  /* 0x00000007ff0e7819 */ /* 0x000fe40000011409 */
[----:B------:R-:W-:Y:S02]  /*8240*/  LOP3.LUT R12, R12, 0x20, RZ, 0xc0, !PT ;  /* 0x000000200c0c7812 */ /* 0x000fe400078ec0ff */
[----:B------:R-:W-:Y:S01]  /*8250*/  LOP3.LUT R11, R11, 0x1000, RZ, 0xc0, !PT ;  /* 0x000010000b0b7812 */ /* 0x000fe200078ec0ff */
[----:B------:R-:W-:-:S07]  /*8260*/  VIADD R10, R14, 0x1 ;  /* 0x000000010e0a7836 */ /* 0x000fce0000000000 */
.L_x_171:
[----:B------:R-:W-:-:S03]  /*8270*/  UMOV UR8, 0xffffffff ;  /* 0xffffffff00087882 */ /* 0x000fc60000000000 */
[----:B------:R-:W-:Y:S05]  /*8280*/  BRA.DIV UR8, `(.L_x_161) ;  /* 0x0000001208607947 */ /* 0x000fea000b800000 */
[----:B------:R-:W-:-:S13]  /*8290*/  ELECT P0, URZ, PT ;  /* 0x00000000003f782f */ /* 0x000fda0003800000 */
.L_x_186:
[----:B------:R-:W0:Y:S01]  /*82a0*/  LDC R6, c[0x0][0x28c] ;  /* 0x0000a300ff067b82 */ /* 0x000e220000000800 */
[----:B------:R-:W-:Y:S01]  /*82b0*/  BSSY B1, `(.L_x_162) ;  /* 0x0000047000017945 */ /* 0x000fe20003800000 */
[----:B0-----:R-:W-:-:S13]  /*82c0*/  ISETP.LT.OR P0, PT, R6, 0x1, !P0 ;  /* 0x000000010600780c */ /* 0x001fda0004701670 */
[----:B------:R-:W-:Y:S05]  /*82d0*/  @P0 BRA `(.L_x_163) ;  /* 0x0000000400100947 */ /* 0x000fea0003800000 */
[----:B------:R-:W-:Y:S01]  /*82e0*/  IMAD R21, R7, 0x40, R12 ;  /* 0x0000004007157824 */ /* 0x000fe200078e020c */
[----:B------:R-:W-:Y:S01]  /*82f0*/  CS2R R24, SRZ ;  /* 0x0000000000187805 */ /* 0x000fe2000001ff00 */
[C---:B------:R-:W-:Y:S01]  /*8300*/  IMAD.SHL.U32 R27, R8.reuse, 0x4, RZ ;  /* 0x00000004081b7824 */ /* 0x040fe200078e00ff */
[----:B------:R-:W-:Y:S01]  /*8310*/  MOV R6, R10 ;  /* 0x0000000a00067202 */ /* 0x000fe20000000f00 */
[----:B------:R-:W-:Y:S02]  /*8320*/  IMAD.SHL.U32 R22, R8, 0x100, RZ ;  /* 0x0000010008167824 */ /* 0x000fe400078e00ff */
[----:B------:R-:W-:Y:S02]  /*8330*/  IMAD.MOV.U32 R7, RZ, RZ, R16 ;  /* 0x000000ffff077224 */ /* 0x000fe400078e0010 */
[----:B------:R-:W-:Y:S02]  /*8340*/  IMAD.MOV.U32 R8, RZ, RZ, R15 ;  /* 0x000000ffff087224 */ /* 0x000fe400078e000f */
[----:B------:R-:W-:-:S07]  /*8350*/  IMAD.MOV.U32 R26, RZ, RZ, RZ ;  /* 0x000000ffff1a7224 */ /* 0x000fce00078e00ff */
.L_x_166:
[----:B------:R-:W0:Y:S01]  /*8360*/  S2R R20, SR_CgaCtaId ;  /* 0x0000000000147919 */ /* 0x000e220000008800 */
[----:B------:R-:W-:Y:S02]  /*8370*/  MOV R9, 0x400 ;  /* 0x0000040000097802 */ /* 0x000fe40000000f00 */
[----:B------:R-:W-:-:S13]  /*8380*/  LOP3.LUT P1, RZ, R4, 0x7f, RZ, 0xc0, !PT ;  /* 0x0000007f04ff7812 */ /* 0x000fda000782c0ff */
[----:B------:R-:W1:Y:S01]  /*8390*/  @!P1 LDC R19, c[0x0][0x640] ;  /* 0x00019000ff139b82 */ /* 0x000e620000000800 */
[----:B0-----:R-:W-:Y:S02]  /*83a0*/  LEA R23, R20, R9, 0x18 ;  /* 0x0000000914177211 */ /* 0x001fe400078ec0ff */
[----:B------:R-:W-:-:S03]  /*83b0*/  SHF.L.U32 R9, R7, 0x1f, RZ ;  /* 0x0000001f07097819 */ /* 0x000fc600000006ff */
[----:B------:R-:W-:-:S04]  /*83c0*/  IMAD R20, R8, 0x8, R23 ;  /* 0x0000000808147824 */ /* 0x000fc800078e0217 */
[----:B------:R-:W0:Y:S02]  /*83d0*/  SYNCS.PHASECHK.TRANS64.TRYWAIT P0, [R20+URZ+0x40], R9 ;  /* 0x00004009140075a7 */ /* 0x000e24000800017f */
[----:B01----:R-:W-:Y:S05]  /*83e0*/  @!P0 BRA `(.L_x_164) ;  /* 0x0000001000288947 */ /* 0x003fea0003800000 */
.L_x_187:
[----:B0-----:R-:W-:Y:S01]  /*83f0*/  PRMT R9, R17, 0x9910, RZ ;  /* 0x0000991011097816 */ /* 0x001fe200000000ff */
[----:B------:R0:W-:Y:S03]  /*8400*/  @!P1 SYNCS.ARRIVE.TRANS64 RZ, [R20+URZ], R19 ;  /* 0x0000001314ff99a7 */ /* 0x0001e6000800003f */
[----:B------:R-:W-:-:S13]  /*8410*/  ISETP.NE.AND P0, PT, R9, 0x2, PT ;  /* 0x000000020900780c */ /* 0x000fda0003f05270 */
[----:B0-----:R-:W-:Y:S05]  /*8420*/  @P0 BRA `(.L_x_165) ;  /* 0x0000000000040947 */ /* 0x001fea0003800000 */
[----:B------:R-:W-:Y:S01]  /*8430*/  BPT.TRAP 0x1 ;  /* 0x000000040000795c */ /* 0x000fe20000300000 */
.L_x_165:
[C-C-:B------:R-:W-:Y:S01]  /*8440*/  IMAD R9, R8.reuse, 0x4000, R23.reuse ;  /* 0x0000400008097824 */ /* 0x140fe200078e0217 */
[----:B------:R-:W-:Y:S01]  /*8450*/  R2UR UR17, R23 ;  /* 0x00000000171172ca */ /* 0x000fe200000e0000 */
[----:B------:R-:W-:Y:S01]  /*8460*/  IMAD R23, R8, 0x1000, R23 ;  /* 0x0000100008177824 */ /* 0x000fe200078e0217 */
[----:B------:R-:W-:Y:S01]  /*8470*/  R2UR UR25, R20 ;  /* 0x00000000141972ca */ /* 0x000fe200000e0000 */
[----:B------:R-:W-:Y:S01]  /*8480*/  UIADD3 UR14, UP0, UR34, 0xf0, URZ ;  /* 0x000000f0220e7890 */ /* 0x000fe2000ff1e03f */
[----:B------:R-:W-:Y:S01]  /*8490*/  R2UR UR24, R9 ;  /* 0x00000000091872ca */ /* 0x000fe200000e0000 */
[----:B------:R-:W-:Y:S01]  /*84a0*/  IMAD R9, R8, 0x2000, R11 ;  /* 0x0000200008097824 */ /* 0x000fe200078e020b */
[----:B------:R-:W-:Y:S01]  /*84b0*/  R2UR UR8, R23 ;  /* 0x00000000170872ca */ /* 0x000fe200000e0000 */
[----:B------:R-:W-:Y:S01]  /*84c0*/  UIADD3 UR22, UP1, UR34, 0x1f0, URZ ;  /* 0x000001f022167890 */ /* 0x000fe2000ff3e03f */
[----:B------:R-:W-:Y:S01]  /*84d0*/  R2UR UR28, R18 ;  /* 0x00000000121c72ca */ /* 0x000fe200000e0000 */
[----:B------:R-:W-:Y:S01]  /*84e0*/  UIADD3 UR36, UP2, UR34, 0x2f0, URZ ;  /* 0x000002f022247890 */ /* 0x000fe2000ff5e03f */
[----:B------:R-:W-:Y:S01]  /*84f0*/  R2UR UR16, R9 ;  /* 0x00000000091072ca */ /* 0x000fe200000e0000 */
[----:B------:R-:W-:Y:S01]  /*8500*/  UIADD3.X UR15, URZ, UR35, URZ, UP0, !UPT ;  /* 0x000000233f0f7290 */ /* 0x000fe200087fe43f */
[----:B------:R-:W-:Y:S01]  /*8510*/  IADD3 R6, R6, -0x1, RZ ;  /* 0xffffffff06067810 */ /* 0x000fe20007ffe0ff */
[----:B------:R-:W-:Y:S01]  /*8520*/  UIADD3.X UR23, URZ, UR35, URZ, UP1, !UPT ;  /* 0x000000233f177290 */ /* 0x000fe20008ffe43f */
[----:B------:R-:W-:Y:S01]  /*8530*/  R2UR UR26, R25 ;  /* 0x00000000191a72ca */ /* 0x000fe200000e0000 */
[----:B------:R-:W-:Y:S01]  /*8540*/  VIADD R8, R8, 0x1 ;  /* 0x0000000108087836 */ /* 0x000fe20000000000 */
[----:B------:R-:W-:Y:S01]  /*8550*/  R2UR UR27, R22 ;  /* 0x00000000161b72ca */ /* 0x000fe200000e0000 */
[----:B------:R-:W-:Y:S01]  /*8560*/  UIADD3 UR24, UR24, 0x180, URZ ;  /* 0x0000018018187890 */ /* 0x000fe2000fffe03f */
[----:B------:R-:W-:Y:S01]  /*8570*/  R2UR UR11, R27 ;  /* 0x000000001b0b72ca */ /* 0x000fe200000e0000 */
[----:B------:R-:W-:Y:S01]  /*8580*/  UIADD3 UR8, UR8, 0x30180, URZ ;  /* 0x0003018008087890 */ /* 0x000fe2000fffe03f */
[----:B------:R-:W-:Y:S01]  /*8590*/  R2UR UR12, R26 ;  /* 0x000000001a0c72ca */ /* 0x000fe200000e0000 */
[----:B------:R-:W-:Y:S01]  /*85a0*/  UIADD3.X UR37, URZ, UR35, URZ, UP2, !UPT ;  /* 0x000000233f257290 */ /* 0x000fe200097fe43f */
[----:B------:R-:W-:Y:S01]  /*85b0*/  R2UR UR18, R24 ;  /* 0x00000000181272ca */ /* 0x000fe200000e0000 */
[----:B------:R-:W-:Y:S01]  /*85c0*/  UIADD3 UR16, UR17, 0x20180, UR16 ;  /* 0x0002018011107890 */ /* 0x000fe2000fffe010 */
[----:B------:R-:W-:Y:S01]  /*85d0*/  R2UR UR19, R21 ;  /* 0x00000000151372ca */ /* 0x000fe200000e0000 */
[----:B------:R-:W-:Y:S01]  /*85e0*/  UMOV UR30, 0x0 ;  /* 0x00000000001e7882 */ /* 0x000fe20000000000 */
[----:B------:R-:W-:Y:S01]  /*85f0*/  ISETP.GT.AND P1, PT, R6, 0x1, PT ;  /* 0x000000010600780c */ /* 0x000fe20003f24270 */
[----:B------:R-:W-:Y:S01]  /*8600*/  UMOV UR31, 0x10000000 ;  /* 0x10000000001f7882 */ /* 0x000fe20000000000 */
[----:B------:R-:W-:Y:S01]  /*8610*/  ISETP.NE.AND P0, PT, R8, 0x8, PT ;  /* 0x000000080800780c */ /* 0x000fe20003f05270 */
[----:B------:R-:W-:Y:S01]  /*8620*/  UMOV UR10, URZ ;  /* 0x0000003f000a7c82 */ /* 0x000fe20008000000 */
[----:B------:R-:W-:Y:S01]  /*8630*/  UMOV UR9, UR25 ;  /* 0x0000001900097c82 */ /* 0x000fe20008000000 */
[----:B------:R-:W-:Y:S01]  /*8640*/  UMOV UR13, UR28 ;  /* 0x0000001c000d7c82 */ /* 0x000fe20008000000 */
[----:B------:R0:W-:Y:S01]  /*8650*/  UTMALDG.3D [UR24], [UR14], desc[UR30] ;  /* 0x00001e180e0075b4 */ /* 0x0001e20008011000 */
[----:B------:R-:W-:Y:S01]  /*8660*/  UMOV UR21, 0x30000 ;  /* 0x0003000000157882 */ /* 0x000fe20000000000 */
[----:B------:R-:W-:Y:S01]  /*8670*/  UMOV UR17, UR25 ;  /* 0x0000001900117c82 */ /* 0x000fe20008000000 */
[----:B------:R-:W-:Y:S01]  /*8680*/  UMOV UR20, UR28 ;  /* 0x0000001c00147c82 */ /* 0x000fe20008000000 */
[----:B------:R-:W-:Y:S01]  /*8690*/  SEL R20, RZ, 0x1, P0 ;  /* 0x00000001ff147807 */ /* 0x000fe20000000000 */
[----:B------:R-:W-:Y:S01]  /*86a0*/  VIADD R26, R26, 0x1 ;  /* 0x000000011a1a7836 */ /* 0x000fe20000000000 */
[----:B------:R-:W-:Y:S01]  /*86b0*/  SEL R8, R8, RZ, P0 ;  /* 0x000000ff08087207 */ /* 0x000fe20000000000 */
[----:B------:R-:W-:Y:S01]  /*86c0*/  VIADD R25, R25, 0x40 ;  /* 0x0000004019197836 */ /* 0x000fe20000000000 */
[----:B------:R0:W-:Y:S01]  /*86d0*/  UTMALDG.4D [UR8], [UR22], desc[UR30] ;  /* 0x00001e08160075b4 */ /* 0x0001e20008019000 */
[----:B------:R-:W-:Y:S01]  /*86e0*/  LOP3.LUT R7, R7, R20, RZ, 0x3c, !PT ;  /* 0x0000001407077212 */ /* 0x000fe200078e3cff */
[----:B------:R-:W-:Y:S01]  /*86f0*/  VIADD R24, R24, 0x80 ;  /* 0x0000008018187836 */ /* 0x000fe20000000000 */
[----:B------:R0:W-:Y:S02]  /*8700*/  UTMALDG.3D.MULTICAST [UR16], [UR36], UR21, desc[UR30] ;  /* 0x00001e10240073b4 */ /* 0x0001e40008011815 */
[----:B0-----:R-:W-:Y:S05]  /*8710*/  @P1 BRA `(.L_x_166) ;  /* 0xfffffffc00101947 */ /* 0x001fea000383ffff */
.L_x_163:
[----:B------:R-:W-:Y:S05]  /*8720*/  BSYNC B1 ;  /* 0x0000000000017941 */ /* 0x000fea0003800000 */
.L_x_162:
[----:B------:R-:W-:Y:S01]  /*8730*/  LOP3.LUT P1, RZ, R13, 0xff, RZ, 0xc0, !PT ;  /* 0x000000ff0dff7812 */ /* 0x000fe2000782c0ff */
[----:B------:R-:W-:Y:S01]  /*8740*/  IMAD.IADD R15, R14, 0x1, R15 ;  /* 0x000000010e0f7824 */ /* 0x000fe200078e020f */
[----:B------:R-:W-:Y:S01]  /*8750*/  IADD3 R2, P2, R2, UR32, RZ ;  /* 0x0000002002027c10 */ /* 0x000fe2000ff5e0ff */
[----:B------:R-:W-:Y:S01]  /*8760*/  ULDC.64 UR8, c[0x0][0x750] ;  /* 0x0001d40000087ab9 */ /* 0x000fe20000000a00 */
[----:B------:R-:W-:Y:S01]  /*8770*/  BSSY B1, `(.L_x_167) ;  /* 0x000006c000017945 */ /* 0x000fe20003800000 */
[----:B------:R-:W-:Y:S01]  /*8780*/  IMAD.MOV.U32 R18, RZ, RZ, -0x1 ;  /* 0xffffffffff127424 */ /* 0x000fe200078e00ff */
[----:B------:R-:W-:Y:S02]  /*8790*/  ISETP.GT.U32.AND P0, PT, R15, 0x7, PT ;  /* 0x000000070f00780c */ /* 0x000fe40003f04070 */
[----:B------:R-:W-:Y:S02]  /*87a0*/  SHF.R.U32.HI R6, RZ, 0x3, R15 ;  /* 0x00000003ff067819 */ /* 0x000fe4000001160f */
[----:B------:R-:W-:-:S02]  /*87b0*/  ISETP.LT.U32.AND P0, PT, R14, 0x8, P0 ;  /* 0x000000080e00780c */ /* 0x000fc40000701070 */
[----:B------:R-:W-:Y:S01]  /*87c0*/  IADD3.X R3, R3, UR7, RZ, P2, !PT ;  /* 0x0000000703037c10 */ /* 0x000fe200097fe4ff */
[----:B------:R-:W0:Y:S01]  /*87d0*/  @P1 S2R R8, SR_CgaCtaId ;  /* 0x0000000000081919 */ /* 0x000e220000008800 */
[----:B------:R-:W-:Y:S02]  /*87e0*/  @P1 MOV R7, 0x400 ;  /* 0x0000040000071802 */ /* 0x000fe40000000f00 */
[----:B------:R-:W-:Y:S02]  /*87f0*/  ISETP.GE.U32.AND P2, PT, R2, UR8, PT ;  /* 0x0000000802007c0c */ /* 0x000fe4000bf46070 */
[----:B------:R-:W-:Y:S02]  /*8800*/  LOP3.LUT R6, R6, 0x1, RZ, 0xc0, !PT ;  /* 0x0000000106067812 */ /* 0x000fe400078ec0ff */
[----:B------:R-:W-:Y:S02]  /*8810*/  LOP3.LUT R15, R15, 0x7, RZ, 0xc0, !PT ;  /* 0x000000070f0f7812 */ /* 0x000fe400078ec0ff */
[----:B------:R-:W-:-:S02]  /*8820*/  PRMT R13, RZ, 0x7610, R13 ;  /* 0x00007610ff0d7816 */ /* 0x000fc4000000000d */
[----:B0-----:R-:W-:Y:S01]  /*8830*/  @P1 LEA R7, R8, R7, 0x18 ;  /* 0x0000000708071211 */ /* 0x001fe200078ec0ff */
[----:B------:R-:W-:-:S03]  /*8840*/  IMAD.MOV.U32 R8, RZ, RZ, -0x1 ;  /* 0xffffffffff087424 */ /* 0x000fc600078e00ff */
[----:B------:R0:W-:Y:S01]  /*8850*/  @P1 SYNCS.ARRIVE.TRANS64.A1T0 RZ, [R7+URZ+0x98], RZ ;  /* 0x000098ff07ff19a7 */ /* 0x0001e2000810003f */
[----:B------:R-:W-:-:S04]  /*8860*/  ISETP.NE.U32.AND P1, PT, R6, 0x1, PT ;  /* 0x000000010600780c */ /* 0x000fc80003f25070 */
[----:B------:R-:W-:Y:S02]  /*8870*/  ISETP.GT.U32.AND P1, PT, R14, 0x7, !P1 ;  /* 0x000000070e00780c */ /* 0x000fe40004f24070 */
[----:B0-----:R-:W-:Y:S02]  /*8880*/  SEL R7, RZ, 0x1, !P0 ;  /* 0x00000001ff077807 */ /* 0x001fe40004000000 */
[----:B------:R-:W-:Y:S02]  /*8890*/  ISETP.GE.U32.AND.EX P0, PT, R3, UR9, PT, P2 ;  /* 0x0000000903007c0c */ /* 0x000fe4000bf06120 */
[----:B------:R-:W-:-:S04]  /*88a0*/  SEL R6, RZ, 0x1, !P1 ;  /* 0x00000001ff067807 */ /* 0x000fc80004800000 */
[----:B------:R-:W-:Y:S01]  /*88b0*/  LOP3.LUT R16, R6, R16, R7, 0x96, !PT ;  /* 0x0000001006107212 */ /* 0x000fe200078e9607 */
[----:B------:R-:W-:Y:S01]  /*88c0*/  IMAD.MOV.U32 R7, RZ, RZ, -0x1 ;  /* 0xffffffffff077424 */ /* 0x000fe200078e00ff */
[----:B------:R-:W-:-:S05]  /*88d0*/  PRMT R6, RZ, 0x7610, R6 ;  /* 0x00007610ff067816 */ /* 0x000fca0000000006 */
[----:B------:R-:W-:Y:S05]  /*88e0*/  @P0 BRA `(.L_x_168) ;  /* 0x0000000400500947 */ /* 0x000fea0003800000 */
[----:B------:R-:W0:Y:S01]  /*88f0*/  S2R R19, SR_CTAID.X ;  /* 0x0000000000137919 */ /* 0x000e220000002500 */
[----:B------:R-:W-:Y:S01]  /*8900*/  ULDC.64 UR8, c[0x0][0x728] ;  /* 0x0001ca0000087ab9 */ /* 0x000fe20000000a00 */
[----:B------:R-:W-:Y:S01]  /*8910*/  ULDC UR11, c[0x0][0x730] ;  /* 0x0001cc00000b7ab9 */ /* 0x000fe20000000800 */
[----:B------:R-:W-:Y:S01]  /*8920*/  ISETP.NE.U32.AND P0, PT, RZ, UR8, PT ;  /* 0x00000008ff007c0c */ /* 0x000fe2000bf05070 */
[----:B------:R-:W1:Y:S01]  /*8930*/  S2R R20, SR_CTAID.Y ;  /* 0x0000000000147919 */ /* 0x000e620000002600 */
[----:B------:R-:W-:Y:S01]  /*8940*/  ULDC UR12, c[0x0][0x150] ;  /* 0x00005400000c7ab9 */ /* 0x000fe20000000800 */
[----:B------:R-:W-:Y:S01]  /*8950*/  IMAD.MOV.U32 R6, RZ, RZ, R2 ;  /* 0x000000ffff067224 */ /* 0x000fe200078e0002 */
[----:B------:R-:W-:Y:S02]  /*8960*/  ISETP.NE.AND.EX P0, PT, RZ, UR9, PT, P0 ;  /* 0x00000009ff007c0c */ /* 0x000fe4000bf05300 */
[----:B------:R-:W-:Y:S02]  /*8970*/  MOV R7, R3 ;  /* 0x0000000300077202 */ /* 0x000fe40000000f00 */
[----:B0-----:R-:W-:-:S09]  /*8980*/  I2FP.F32.U32 R22, R19 ;  /* 0x0000001300167245 */ /* 0x001fd20000201000 */
[----:B------:R-:W-:Y:S05]  /*8990*/  @!P0 BRA `(.L_x_169) ;  /* 0x0000000000288947 */ /* 0x000fea0003800000 */
[----:B------:R-:W-:Y:S02]  /*89a0*/  ULDC UR10, c[0x0][0x734] ;  /* 0x0001cd00000a7ab9 */ /* 0x000fe40000000800 */
[----:B------:R-:W-:-:S05]  /*89b0*/  IADD3 R7, P0, R2, UR10, RZ ;  /* 0x0000000a02077c10 */ /* 0x000fca000ff1e0ff */
[----:B------:R-:W-:-:S04]  /*89c0*/  IMAD.X R21, RZ, RZ, R3, P0 ;  /* 0x000000ffff157224 */ /* 0x000fc800000e0603 */
[----:B------:R-:W-:-:S04]  /*89d0*/  IMAD.WIDE.U32 R8, R21, UR8, RZ ;  /* 0x0000000815087c25 */ /* 0x000fc8000f8e00ff */
[----:B------:R-:W-:-:S04]  /*89e0*/  IMAD.WIDE.U32 R8, P0, R7, UR9, R8 ;  /* 0x0000000907087c25 */ /* 0x000fc8000f800008 */
[----:B------:R-:W-:-:S04]  /*89f0*/  IMAD.WIDE.U32 R6, R7, UR8, RZ ;  /* 0x0000000807067c25 */ /* 0x000fc8000f8e00ff */
[----:B------:R-:W-:Y:S01]  /*8a00*/  IMAD.MOV.U32 R6, RZ, RZ, R9 ;  /* 0x000000ffff067224 */ /* 0x000fe200078e0009 */
[----:B------:R-:W-:Y:S01]  /*8a10*/  IADD3 RZ, P1, R7, R8, RZ ;  /* 0x0000000807ff7210 */ /* 0x000fe20007f3e0ff */
[----:B------:R-:W-:-:S04]  /*8a20*/  IMAD.X R7, RZ, RZ, RZ, P0 ;  /* 0x000000ffff077224 */ /* 0x000fc800000e06ff */
[----:B------:R-:W-:-:S08]  /*8a30*/  IMAD.WIDE.U32.X R6, R21, UR9, R6, P1 ;  /* 0x0000000915067c25 */ /* 0x000fd000088e0406 */
.L_x_169:
[--C-:B------:R-:W-:Y:S01]  /*8a40*/  SHF.R.U64 R18, R6, UR11, R7.reuse ;  /* 0x0000000b06127c19 */ /* 0x100fe20008001207 */
[----:B------:R-:W-:Y:S01]  /*8a50*/  FMUL R22, R22, UR12 ;  /* 0x0000000c16167c20 */ /* 0x000fe20008400000 */
[----:B------:R-:W-:Y:S01]  /*8a60*/  SHF.R.U32.HI R6, RZ, UR11, R7 ;  /* 0x0000000bff067c19 */ /* 0x000fe20008011607 */
[----:B------:R-:W0:Y:S01]  /*8a70*/  LDC R8, c[0x0][0x144] ;  /* 0x00005100ff087b82 */ /* 0x000e220000000800 */
[----:B------:R-:W-:Y:S01]  /*8a80*/  IADD3 R7, P0, RZ, -R18, RZ ;  /* 0x80000012ff077210 */ /* 0x000fe20007f1e0ff */
[----:B------:R-:W-:Y:S01]  /*8a90*/  ULDC UR10, c[0x0][0x154] ;  /* 0x00005500000a7ab9 */ /* 0x000fe20000000800 */
[----:B-1----:R-:W-:Y:S01]  /*8aa0*/  I2FP.F32.U32 R9, R20 ;  /* 0x0000001400097245 */ /* 0x002fe20000201000 */
[----:B------:R-:W1:Y:S01]  /*8ab0*/  F2I.U32.TRUNC.NTZ R22, R22 ;  /* 0x0000001600167305 */ /* 0x000e62000020f000 */
[----:B------:R-:W-:Y:S01]  /*8ac0*/  ULDC.64 UR8, c[0x0][0x720] ;  /* 0x0001c80000087ab9 */ /* 0x000fe20000000a00 */
[----:B------:R-:W-:Y:S01]  /*8ad0*/  IMAD.X R6, RZ, RZ, ~R6, P0 ;  /* 0x000000ffff067224 */ /* 0x000fe200000e0e06 */
[----:B------:R-:W-:Y:S01]  /*8ae0*/  ISETP.NE.AND P2, PT, R0, 0x1, PT ;  /* 0x000000010000780c */ /* 0x000fe20003f45270 */
[----:B------:R-:W-:Y:S01]  /*8af0*/  FMUL R23, R9, UR10 ;  /* 0x0000000a09177c20 */ /* 0x000fe20008400000 */
[----:B------:R-:W2:Y:S01]  /*8b00*/  LDC R25, c[0x0][0x148] ;  /* 0x00005200ff197b82 */ /* 0x000ea20000000800 */
[----:B------:R-:W-:Y:S01]  /*8b10*/  IMAD R6, R6, UR8, RZ ;  /* 0x0000000806067c24 */ /* 0x000fe2000f8e02ff */
[----:B------:R-:W-:-:S02]  /*8b20*/  ULDC.64 UR10, c[0x0][0x740] ;  /* 0x0001d000000a7ab9 */ /* 0x000fc40000000a00 */
[----:B------:R-:W-:Y:S01]  /*8b30*/  ISETP.NE.U32.AND P0, PT, RZ, UR10, PT ;  /* 0x0000000aff007c0c */ /* 0x000fe2000bf05070 */
[----:B------:R-:W3:Y:S01]  /*8b40*/  F2I.U32.TRUNC.NTZ R23, R23 ;  /* 0x0000001700177305 */ /* 0x000ee2000020f000 */
[C---:B------:R-:W-:Y:S02]  /*8b50*/  IMAD R9, R7.reuse, UR9, R6 ;  /* 0x0000000907097c24 */ /* 0x040fe4000f8e0206 */
[----:B------:R-:W-:Y:S01]  /*8b60*/  IMAD.WIDE.U32 R6, R7, UR8, R2 ;  /* 0x0000000807067c25 */ /* 0x000fe2000f8e0002 */
[----:B------:R-:W-:Y:S01]  /*8b70*/  ULDC UR8, c[0x0][0x718] ;  /* 0x0001c60000087ab9 */ /* 0x000fe20000000800 */
[----:B------:R-:W-:Y:S02]  /*8b80*/  ISETP.NE.AND.EX P0, PT, RZ, UR11, PT, P0 ;  /* 0x0000000bff007c0c */ /* 0x000fe4000bf05300 */
[----:B------:R-:W-:Y:S02]  /*8b90*/  IMAD.IADD R7, R7, 0x1, R9 ;  /* 0x0000000107077824 */ /* 0x000fe400078e0209 */
[----:B-1----:R-:W-:-:S03]  /*8ba0*/  IMAD.MOV R22, RZ, RZ, -R22 ;  /* 0x000000ffff167224 */ /* 0x002fc600078e0a16 */
[----:B------:R-:W-:Y:S01]  /*8bb0*/  SHF.R.U64 R21, R6, UR8, R7 ;  /* 0x0000000806157c19 */ /* 0x000fe20008001207 */
[----:B0-----:R-:W-:Y:S01]  /*8bc0*/  IMAD R19, R8, R22, R19 ;  /* 0x0000001608137224 */ /* 0x001fe200078e0213 */
[----:B------:R-:W-:Y:S01]  /*8bd0*/  SHF.R.U32.HI R6, RZ, UR8, R7 ;  /* 0x00000008ff067c19 */ /* 0x000fe20008011607 */
[----:B------:R-:W-:Y:S01]  /*8be0*/  ULDC UR8, c[0x0][0x708] ;  /* 0x0001c20000087ab9 */ /* 0x000fe20000000800 */
[----:B---3--:R-:W-:Y:S02]  /*8bf0*/  IMAD.MOV R8, RZ, RZ, -R23 ;  /* 0x000000ffff087224 */ /* 0x008fe400078e0a17 */
[--C-:B------:R-:W-:Y:S02]  /*8c00*/  SHF.R.U64 R22, R21, UR8, R6.reuse ;  /* 0x0000000815167c19 */ /* 0x100fe40008001206 */
[----:B------:R-:W-:Y:S01]  /*8c10*/  SHF.R.U32.HI R7, RZ, UR8, R6 ;  /* 0x00000008ff077c19 */ /* 0x000fe20008011606 */
[----:B------:R-:W-:Y:S01]  /*8c20*/  ULDC UR8, c[0x0][0x758] ;  /* 0x0001d60000087ab9 */ /* 0x000fe20000000800 */
[----:B--2---:R-:W-:-:S02]  /*8c30*/  @P2 IMAD R19, R25, R8, R20 ;  /* 0x0000000819132224 */ /* 0x004fc400078e0214 */
[--C-:B------:R-:W-:Y:S02]  /*8c40*/  SHF.R.U64 R20, R22, UR8, R7.reuse ;  /* 0x0000000816147c19 */ /* 0x100fe40008001207 */
[----:B------:R-:W-:-:S03]  /*8c50*/  SHF.R.U32.HI R23, RZ, UR8, R7 ;  /* 0x00000008ff177c19 */ /* 0x000fc60008011607 */
[----:B------:R-:W-:Y:S01]  /*8c60*/  IMAD.MOV.U32 R8, RZ, RZ, R20 ;  /* 0x000000ffff087224 */ /* 0x000fe200078e0014 */
[----:B------:R-:W-:Y:S01]  /*8c70*/  MOV R7, R23 ;  /* 0x0000001700077202 */ /* 0x000fe20000000f00 */
[----:B------:R-:W-:Y:S06]  /*8c80*/  @!P0 BRA `(.L_x_170) ;  /* 0x00000000002c8947 */ /* 0x000fec0003800000 */
        /* <DEDUP_REMOVED lines=9> */
[----:B------:R-:W-:-:S04]  /*8d20*/  IMAD.WIDE.U32.X R6, R23, UR11, R6, P1 ;  /* 0x0000000b17067c25 */ /* 0x000fc800088e0406 */
[----:B------:R-:W-:-:S07]  /*8d30*/  IMAD.MOV.U32 R8, RZ, RZ, R6 ;  /* 0x000000ffff087224 */ /* 0x000fce00078e0006 */
.L_x_170:
[----:B------:R-:W-:Y:S01]  /*8d40*/  ULDC UR8, c[0x0][0x748] ;  /* 0x0001d20000087ab9 */ /* 0x000fe20000000800 */
[----:B------:R-:W-:Y:S01]  /*8d50*/  LOP3.LUT R6, R22, UR6, RZ, 0xc0, !PT ;  /* 0x0000000616067c12 */ /* 0x000fe2000f8ec0ff */
[----:B------:R-:W-:Y:S01]  /*8d60*/  ULDC UR9, c[0x0][0x710] ;  /* 0x0001c40000097ab9 */ /* 0x000fe20000000800 */
[----:B------:R-:W-:Y:S01]  /*8d70*/  SHF.R.U64 R7, R8, UR8, R7 ;  /* 0x0000000808077c19 */ /* 0x000fe20008001207 */
[----:B------:R-:W-:Y:S01]  /*8d80*/  ULDC UR8, c[0x0][0x738] ;  /* 0x0001ce0000087ab9 */ /* 0x000fe20000000800 */
[----:B------:R-:W-:-:S03]  /*8d90*/  LOP3.LUT R21, R21, UR4, RZ, 0xc0, !PT ;  /* 0x0000000415157c12 */ /* 0x000fc6000f8ec0ff */
[----:B------:R-:W-:Y:S02]  /*8da0*/  IMAD.MOV R9, RZ, RZ, -R7 ;  /* 0x000000ffff097224 */ /* 0x000fe400078e0a07 */
[----:B------:R-:W-:Y:S02]  /*8db0*/  IMAD R6, R7, UR5, R6 ;  /* 0x0000000507067c24 */ /* 0x000fe4000f8e0206 */
[----:B------:R-:W-:Y:S01]  /*8dc0*/  IMAD R20, R9, UR8, R20 ;  /* 0x0000000809147c24 */ /* 0x000fe2000f8e0214 */
[----:B------:R-:W-:Y:S01]  /*8dd0*/  ULDC UR8, c[0x0][0x700] ;  /* 0x0001c00000087ab9 */ /* 0x000fe20000000800 */
[----:B------:R-:W-:Y:S02]  /*8de0*/  IMAD R19, R6, UR9, R19 ;  /* 0x0000000906137c24 */ /* 0x000fe4000f8e0213 */
[----:B------:R-:W-:Y:S02]  /*8df0*/  IMAD R20, R20, UR8, R21 ;  /* 0x0000000814147c24 */ /* 0x000fe4000f8e0215 */
[----:B------:R-:W-:-:S03]  /*8e00*/  IMAD.MOV.U32 R6, RZ, RZ, 0x1 ;  /* 0x00000001ff067424 */ /* 0x000fc600078e00ff */
[----:B------:R-:W-:Y:S02]  /*8e10*/  SEL R7, R20, R19, !P2 ;  /* 0x0000001314077207 */ /* 0x000fe40005000000 */
[----:B------:R-:W-:-:S07]  /*8e20*/  SEL R8, R19, R20, !P2 ;  /* 0x0000001413087207 */ /* 0x000fce0005000000 */
.L_x_168:
[----:B------:R-:W-:Y:S05]  /*8e30*/  BSYNC B1 ;  /* 0x0000000000017941 */ /* 0x000fea0003800000 */
.L_x_167:
[----:B------:R-:W-:-:S13]  /*8e40*/  LOP3.LUT P0, RZ, R6, 0xff, RZ, 0xc0, !PT ;  /* 0x000000ff06ff7812 */ /* 0x000fda000780c0ff */
[----:B------:R-:W-:Y:S05]  /*8e50*/  @P0 BRA `(.L_x_171) ;  /* 0xfffffff400040947 */ /* 0x000fea000383ffff */
[----:B------:R-:W-:Y:S05]  /*8e60*/  BSYNC B0 ;  /* 0x0000000000007941 */ /* 0x000fea0003800000 */
.L_x_160:
[----:B------:R-:W-:-:S03]  /*8e70*/  UMOV UR8, 0xffffffff ;  /* 0xffffffff00087882 */ /* 0x000fc60000000000 */
[----:B------:R-:W-:Y:S05]  /*8e80*/  BRA.DIV UR8, `(.L_x_172) ;  /* 0x0000000608947947 */ /* 0x000fea000b800000 */
[----:B------:R-:W-:-:S13]  /*8e90*/  ELECT P0, URZ, PT ;  /* 0x00000000003f782f */ /* 0x000fda0003800000 */
.L_x_190:
[----:B------:R-:W-:Y:S04]  /*8ea0*/  BSSY B0, `(.L_x_173) ;  /* 0x000004f000007945 */ /* 0x000fe80003800000 */
[----:B------:R-:W-:Y:S05]  /*8eb0*/  @!P0 BRA `(.L_x_174) ;  /* 0x0000000400348947 */ /* 0x000fea0003800000 */
[----:B------:R-:W-:-:S04]  /*8ec0*/  LOP3.LUT R5, R5, 0x2, RZ, 0xfc, !PT ;  /* 0x0000000205057812 */ /* 0x000fc800078efcff */
[----:B------:R-:W-:-:S13]  /*8ed0*/  ISETP.NE.AND P0, PT, R5, 0x3, PT ;  /* 0x000000030500780c */ /* 0x000fda0003f05270 */
[----:B------:R-:W-:Y:S05]  /*8ee0*/  @!P0 BRA `(.L_x_175) ;  /* 0x0000000000048947 */ /* 0x000fea0003800000 */
[----:B------:R-:W-:Y:S01]  /*8ef0*/  BPT.TRAP 0x1 ;  /* 0x000000040000795c */ /* 0x000fe20000300000 */
.L_x_175:
[----:B------:R-:W0:Y:S01]  /*8f00*/  S2R R3, SR_CgaCtaId ;  /* 0x0000000000037919 */ /* 0x000e220000008800 */
[----:B------:R-:W-:Y:S02]  /*8f10*/  MOV R0, 0x400 ;  /* 0x0000040000007802 */ /* 0x000fe40000000f00 */
[----:B------:R-:W-:Y:S02]  /*8f20*/  SHF.L.U32 R2, R16, 0x1f, RZ ;  /* 0x0000001f10027819 */ /* 0x000fe400000006ff */
[----:B0-----:R-:W-:-:S05]  /*8f30*/  LEA R0, R3, R0, 0x18 ;  /* 0x0000000003007211 */ /* 0x001fca00078ec0ff */
[----:B------:R-:W-:-:S04]  /*8f40*/  VIADD R0, R0, 0x40 ;  /* 0x0000004000007836 */ /* 0x000fc80000000000 */
[C---:B------:R-:W-:Y:S01]  /*8f50*/  IMAD R5, R15.reuse, 0x8, R0 ;  /* 0x000000080f057824 */ /* 0x040fe200078e0200 */
[----:B------:R-:W-:-:S03]  /*8f60*/  IADD3 R15, R15, 0x1, RZ ;  /* 0x000000010f0f7810 */ /* 0x000fc60007ffe0ff */
[----:B------:R-:W0:Y:S01]  /*8f70*/  SYNCS.PHASECHK.TRANS64.TRYWAIT P0, [R5+URZ], R2 ;  /* 0x00000002050075a7 */ /* 0x000e22000800017f */
[----:B------:R-:W-:-:S04]  /*8f80*/  ISETP.NE.AND P1, PT, R15, 0x8, PT ;  /* 0x000000080f00780c */ /* 0x000fc80003f25270 */
[----:B------:R-:W-:Y:S02]  /*8f90*/  SEL R3, RZ, 0x1, P1 ;  /* 0x00000001ff037807 */ /* 0x000fe40000800000 */
[----:B------:R-:W-:Y:S02]  /*8fa0*/  SEL R15, R15, RZ, P1 ;  /* 0x000000ff0f0f7207 */ /* 0x000fe40000800000 */
[----:B------:R-:W-:-:S03]  /*8fb0*/  LOP3.LUT R16, R16, R3, RZ, 0x3c, !PT ;  /* 0x0000000310107212 */ /* 0x000fc600078e3cff */
[----:B------:R-:W-:Y:S01]  /*8fc0*/  IMAD R7, R15, 0x8, R0 ;  /* 0x000000080f077824 */ /* 0x000fe200078e0200 */
[----:B------:R-:W-:Y:S01]  /*8fd0*/  SHF.L.U32 R4, R16, 0x1f, RZ ;  /* 0x0000001f10047819 */ /* 0x000fe200000006ff */
[----:B0-----:R-:W-:Y:S06]  /*8fe0*/  @!P0 BRA `(.L_x_176) ;  /* 0x00000004005c8947 */ /* 0x001fec0003800000 */
.L_x_191:
[----:B------:R-:W1:Y:S01]  /*8ff0*/  SYNCS.PHASECHK.TRANS64.TRYWAIT P0, [R7+URZ], R4 ;  /* 0x00000004070075a7 */ /* 0x000e62000800017f */
[----:B0-----:R-:W-:-:S05]  /*9000*/  VIADD R2, R15, 0x1 ;  /* 0x000000010f027836 */ /* 0x001fca0000000000 */
[----:B------:R-:W-:-:S04]  /*9010*/  ISETP.NE.AND P1, PT, R2, 0x8, PT ;  /* 0x000000080200780c */ /* 0x000fc80003f25270 */
[----:B------:R-:W-:Y:S02]  /*9020*/  SEL R3, RZ, 0x1, P1 ;  /* 0x00000001ff037807 */ /* 0x000fe40000800000 */
[----:B------:R-:W-:Y:S02]  /*9030*/  SEL R9, R2, RZ, P1 ;  /* 0x000000ff02097207 */ /* 0x000fe40000800000 */
[----:B------:R-:W-:-:S03]  /*9040*/  LOP3.LUT R16, R16, R3, RZ, 0x3c, !PT ;  /* 0x0000000310107212 */ /* 0x000fc600078e3cff */
[----:B------:R-:W-:Y:S01]  /*9050*/  IMAD R6, R9, 0x8, R0 ;  /* 0x0000000809067824 */ /* 0x000fe200078e0200 */
[----:B------:R-:W-:Y:S01]  /*9060*/  SHF.L.U32 R5, R16, 0x1f, RZ ;  /* 0x0000001f10057819 */ /* 0x000fe200000006ff */
[----:B-1----:R-:W-:Y:S06]  /*9070*/  @!P0 BRA `(.L_x_177) ;  /* 0x00000004004c8947 */ /* 0x002fec0003800000 */
.L_x_192:
[----:B------:R-:W1:Y:S01]  /*9080*/  SYNCS.PHASECHK.TRANS64.TRYWAIT P0, [R6+URZ], R5 ;  /* 0x00000005060075a7 */ /* 0x000e62000800017f */
[----:B------:R-:W-:-:S05]  /*9090*/  VIADD R2, R9, 0x1 ;  /* 0x0000000109027836 */ /* 0x000fca0000000000 */
[----:B------:R-:W-:-:S04]  /*90a0*/  ISETP.NE.AND P1, PT, R2, 0x8, PT ;  /* 0x000000080200780c */ /* 0x000fc80003f25270 */
[----:B------:R-:W-:Y:S02]  /*90b0*/  SEL R3, RZ, 0x1, P1 ;  /* 0x00000001ff037807 */ /* 0x000fe40000800000 */
[----:B0-----:R-:W-:Y:S02]  /*90c0*/  SEL R7, R2, RZ, P1 ;  /* 0x000000ff02077207 */ /* 0x001fe40000800000 */
[----:B------:R-:W-:-:S03]  /*90d0*/  LOP3.LUT R16, R16, R3, RZ, 0x3c, !PT ;  /* 0x0000000310107212 */ /* 0x000fc600078e3cff */
[----:B------:R-:W-:Y:S01]  /*90e0*/  IMAD R9, R7, 0x8, R0 ;  /* 0x0000000807097824 */ /* 0x000fe200078e0200 */
[----:B------:R-:W-:Y:S01]  /*90f0*/  SHF.L.U32 R4, R16, 0x1f, RZ ;  /* 0x0000001f10047819 */ /* 0x000fe200000006ff */
[----:B-1----:R-:W-:Y:S06]  /*9100*/  @!P0 BRA `(.L_x_178) ;  /* 0x00000004003c8947 */ /* 0x002fec0003800000 */
.L_x_193:
[----:B------:R-:W1:Y:S01]  /*9110*/  SYNCS.PHASECHK.TRANS64.TRYWAIT P0, [R9+URZ], R4 ;  /* 0x00000004090075a7 */ /* 0x000e62000800017f */
[----:B------:R-:W-:-:S05]  /*9120*/  VIADD R2, R7, 0x1 ;  /* 0x0000000107027836 */ /* 0x000fca0000000000 */
[----:B------:R-:W-:-:S04]  /*9130*/  ISETP.NE.AND P1, PT, R2, 0x8, PT ;  /* 0x000000080200780c */ /* 0x000fc80003f25270 */
[----:B------:R-:W-:Y:S02]  /*9140*/  SEL R3, RZ, 0x1, P1 ;  /* 0x00000001ff037807 */ /* 0x000fe40000800000 */
[----:B------:R-:W-:Y:S02]  /*9150*/  SEL R7, R2, RZ, P1 ;  /* 0x000000ff02077207 */ /* 0x000fe40000800000 */
[----:B------:R-:W-:-:S03]  /*9160*/  LOP3.LUT R16, R16, R3, RZ, 0x3c, !PT ;  /* 0x0000000310107212 */ /* 0x000fc600078e3cff */
[----:B0-----:R-:W-:Y:S01]  /*9170*/  IMAD R6, R7, 0x8, R0 ;  /* 0x0000000807067824 */ /* 0x001fe200078e0200 */
[----:B------:R-:W-:Y:S01]  /*9180*/  SHF.L.U32 R5, R16, 0x1f, RZ ;  /* 0x0000001f10057819 */ /* 0x000fe200000006ff */
[----:B-1----:R-:W-:Y:S06]  /*9190*/  @!P0 BRA `(.L_x_179) ;  /* 0x00000004002c8947 */ /* 0x002fec0003800000 */
.L_x_194:
[----:B------:R-:W1:Y:S01]  /*91a0*/  SYNCS.PHASECHK.TRANS64.TRYWAIT P0, [R6+URZ], R5 ;  /* 0x00000005060075a7 */ /* 0x000e62000800017f */
[----:B------:R-:W-:-:S05]  /*91b0*/  VIADD R2, R7, 0x1 ;  /* 0x0000000107027836 */ /* 0x000fca0000000000 */
[----:B------:R-:W-:-:S04]  /*91c0*/  ISETP.NE.AND P1, PT, R2, 0x8, PT ;  /* 0x000000080200780c */ /* 0x000fc80003f25270 */
[----:B------:R-:W-:Y:S02]  /*91d0*/  SEL R3, RZ, 0x1, P1 ;  /* 0x00000001ff037807 */ /* 0x000fe40000800000 */
[----:B------:R-:W-:Y:S02]  /*91e0*/  SEL R7, R2, RZ, P1 ;  /* 0x000000ff02077207 */ /* 0x000fe40000800000 */
[----:B------:R-:W-:Y:S02]  /*91f0*/  LOP3.LUT R16, R16, R3, RZ, 0x3c, !PT ;  /* 0x0000000310107212 */ /* 0x000fe400078e3cff */
[----:B0-----:R-:W-:Y:S02]  /*9200*/  LEA R9, R7, R0, 0x3 ;  /* 0x0000000007097211 */ /* 0x001fe400078e18ff */
[----:B------:R-:W-:Y:S01]  /*9210*/  SHF.L.U32 R4, R16, 0x1f, RZ ;  /* 0x0000001f10047819 */ /* 0x000fe200000006ff */
[----:B-1----:R-:W-:Y:S06]  /*9220*/  @!P0 BRA `(.L_x_180) ;  /* 0x00000004001c8947 */ /* 0x002fec0003800000 */
.L_x_195:
        /* <DEDUP_REMOVED lines=9> */
.L_x_196:
[----:B------:R-:W1:Y:S01]  /*92c0*/  SYNCS.PHASECHK.TRANS64.TRYWAIT P0, [R6+URZ], R5 ;  /* 0x00000005060075a7 */ /* 0x000e62000800017f */
[----:B------:R-:W-:-:S05]  /*92d0*/  VIADD R2, R7, 0x1 ;  /* 0x0000000107027836 */ /* 0x000fca0000000000 */
[----:B------:R-:W-:-:S04]  /*92e0*/  ISETP.NE.AND P1, PT, R2, 0x8, PT ;  /* 0x000000080200780c */ /* 0x000fc80003f25270 */
[----:B0-----:R-:W-:Y:S02]  /*92f0*/  SEL R4, RZ, 0x1, P1 ;  /* 0x00000001ff047807 */ /* 0x001fe40000800000 */
[----:B------:R-:W-:Y:S02]  /*9300*/  SEL R3, R2, RZ, P1 ;  /* 0x000000ff02037207 */ /* 0x000fe40000800000 */
[----:B------:R-:W-:Y:S01]  /*9310*/  LOP3.LUT R4, R11, R4, RZ, 0x3c, !PT ;  /* 0x000000040b047212 */ /* 0x000fe200078e3cff */
[----:B-1----:R-:W-:Y:S06]  /*9320*/  @!P0 BRA `(.L_x_182) ;  /* 0x0000000400048947 */ /* 0x002fec0003800000 */
.L_x_197:
[----:B------:R-:W-:Y:S01]  /*9330*/  IMAD R3, R3, 0x8, R0 ;  /* 0x0000000803037824 */ /* 0x000fe200078e0200 */
[----:B------:R-:W-:-:S07]  /*9340*/  SHF.L.U32 R0, R4, 0x1f, RZ ;  /* 0x0000001f04007819 */ /* 0x000fce00000006ff */
.L_x_183:
[----:B-1----:R1:W2:Y:S02]  /*9350*/  SYNCS.PHASECHK.TRANS64.TRYWAIT P0, [R3+URZ], R0 ;  /* 0x00000000030075a7 */ /* 0x0022a4000800017f */
[----:B--2---:R-:W-:Y:S05]  /*9360*/  @!P0 NANOSLEEP.SYNCS 0x989680 ;  /* 0x009896800000895d */ /* 0x004fea0003900000 */
[----:B------:R-:W2:Y:S02]  /*9370*/  @!P0 SYNCS.PHASECHK.TRANS64 P0, [R3+URZ], R0 ;  /* 0x00000000030085a7 */ /* 0x000ea4000800007f */
[----:B--2---:R-:W-:Y:S05]  /*9380*/  @!P0 BRA `(.L_x_183) ;  /* 0xfffffffc00f08947 */ /* 0x004fea000383ffff */
.L_x_174:
[----:B------:R-:W-:Y:S05]  /*9390*/  BSYNC B0 ;  /* 0x0000000000007941 */ /* 0x000fea0003800000 */
.L_x_173:
[----:B------:R-:W-:Y:S05]  /*93a0*/  EXIT ;  /* 0x000000000000794d */ /* 0x000fea0003800000 */
.L_x_22:
[----:B-1----:R-:W-:-:S04]  /*93b0*/  IMAD.U32 R200, RZ, RZ, UR11 ;  /* 0x0000000bffc87e24 */ /* 0x002fc8000f8e00ff */
[----:B------:R1:W0:Y:S03]  /*93c0*/  SYNCS.PHASECHK.TRANS64.TRYWAIT P0, [R200+URZ], R21 ;  /* 0x00000015c80075a7 */ /* 0x000226000800017f */
[----:B0-----:R-:W-:Y:S05]  /*93d0*/  @!P0 NANOSLEEP.SYNCS 0x989680 ;  /* 0x009896800000895d */ /* 0x001fea0003900000 */
[----:B------:R-:W0:Y:S02]  /*93e0*/  @!P0 SYNCS.PHASECHK.TRANS64 P0, [R200+URZ], R21 ;  /* 0x00000015c80085a7 */ /* 0x000e24000800007f */
[----:B0-----:R-:W-:Y:S05]  /*93f0*/  @!P0 BRA `(.L_x_22) ;  /* 0xfffffffc00ec8947 */ /* 0x001fea000383ffff */
[----:B------:R-:W-:Y:S05]  /*9400*/  BRA `(.L_x_21) ;  /* 0xffffff8400f87947 */ /* 0x000fea000383ffff */
.L_x_161:
[----:B------:R-:W-:Y:S01]  /*9410*/  BSSY B1, `(.L_x_184) ;  /* 0x0000006000017945 */ /* 0x000fe20003800000 */
[----:B------:R-:W-:-:S07]  /*9420*/  IMAD.MOV.U32 R6, RZ, RZ, -0x1 ;  /* 0xffffffffff067424 */ /* 0x000fce00078e00ff */
[----:B------:R-:W-:Y:S05]  /*9430*/  WARPSYNC.COLLECTIVE R6, `(.L_x_185) ;  /* 0x00000000060c7348 */ /* 0x000fea0003c00000 */
[----:B------:R-:W-:Y:S02]  /*9440*/  ELECT P0, UR62, PT ;  /* 0x00000000003e782f */ /* 0x000fe40003800000 */
[----:B------:R-:W-:Y:S01]  /*9450*/  MOV R6, UR62 ;  /* 0x0000003e00067c02 */ /* 0x000fe20008000f00 */
[----:B------:R-:W-:Y:S10]  /*9460*/  ENDCOLLECTIVE ;  /* 0x000000000000791b */ /* 0x000ff40003800000 */
.L_x_185:
[----:B------:R-:W-:Y:S05]  /*9470*/  BSYNC B1 ;  /* 0x0000000000017941 */ /* 0x000fea0003800000 */
.L_x_184:
[----:B------:R-:W-:Y:S05]  /*9480*/  BRA `(.L_x_186) ;  /* 0xffffffec00847947 */ /* 0x000fea000383ffff */
.L_x_164:
[----:B0-----:R0:W1:Y:S02]  /*9490*/  SYNCS.PHASECHK.TRANS64.TRYWAIT P0, [R20+URZ+0x40], R9 ;  /* 0x00004009140075a7 */ /* 0x001064000800017f */
[----:B-1----:R-:W-:Y:S05]  /*94a0*/  @!P0 NANOSLEEP.SYNCS 0x989680 ;  /* 0x009896800000895d */ /* 0x002fea0003900000 */
[----:B------:R-:W1:Y:S02]  /*94b0*/  @!P0 SYNCS.PHASECHK.TRANS64 P0, [R20+URZ+0x40], R9 ;  /* 0x00004009140085a7 */ /* 0x000e64000800007f */
[----:B-1----:R-:W-:Y:S05]  /*94c0*/  @!P0 BRA `(.L_x_164) ;  /* 0xfffffffc00f08947 */ /* 0x002fea000383ffff */
[----:B------:R-:W-:Y:S05]  /*94d0*/  BRA `(.L_x_187) ;  /* 0xffffffec00c47947 */ /* 0x000fea000383ffff */
.L_x_172:
[----:B------:R-:W-:Y:S01]  /*94e0*/  BSSY B0, `(.L_x_188) ;  /* 0x0000006000007945 */ /* 0x000fe20003800000 */
[----:B------:R-:W-:-:S07]  /*94f0*/  IMAD.MOV.U32 R6, RZ, RZ, -0x1 ;  /* 0xffffffffff067424 */ /* 0x000fce00078e00ff */
[----:B------:R-:W-:Y:S05]  /*9500*/  WARPSYNC.COLLECTIVE R6, `(.L_x_189) ;  /* 0x00000000060c7348 */ /* 0x000fea0003c00000 */
[----:B------:R-:W-:Y:S02]  /*9510*/  ELECT P0, UR62, PT ;  /* 0x00000000003e782f */ /* 0x000fe40003800000 */
[----:B------:R-:W-:Y:S01]  /*9520*/  MOV R6, UR62 ;  /* 0x0000003e00067c02 */ /* 0x000fe20008000f00 */
[----:B------:R-:W-:Y:S10]  /*9530*/  ENDCOLLECTIVE ;  /* 0x000000000000791b */ /* 0x000ff40003800000 */
.L_x_189:
[----:B------:R-:W-:Y:S05]  /*9540*/  BSYNC B0 ;  /* 0x0000000000007941 */ /* 0x000fea0003800000 */
.L_x_188:
[----:B------:R-:W-:Y:S05]  /*9550*/  BRA `(.L_x_190) ;  /* 0xfffffff800507947 */ /* 0x000fea000383ffff */
.L_x_176:
[----:B0-----:R0:W1:Y:S02]  /*9560*/  SYNCS.PHASECHK.TRANS64.TRYWAIT P0, [R5+URZ], R2 ;  /* 0x00000002050075a7 */ /* 0x001064000800017f */
[----:B-1----:R-:W-:Y:S05]  /*9570*/  @!P0 NANOSLEEP.SYNCS 0x989680 ;  /* 0x009896800000895d */ /* 0x002fea0003900000 */
[----:B------:R-:W1:Y:S02]  /*9580*/  @!P0 SYNCS.PHASECHK.TRANS64 P0, [R5+URZ], R2 ;  /* 0x00000002050085a7 */ /* 0x000e64000800007f */
[----:B-1----:R-:W-:Y:S05]  /*9590*/  @!P0 BRA `(.L_x_176) ;  /* 0xfffffffc00f08947 */ /* 0x002fea000383ffff */
[----:B------:R-:W-:Y:S05]  /*95a0*/  BRA `(.L_x_191) ;  /* 0xfffffff800907947 */ /* 0x000fea000383ffff */
.L_x_177:
[----:B0-----:R0:W1:Y:S02]  /*95b0*/  SYNCS.PHASECHK.TRANS64.TRYWAIT P0, [R7+URZ], R4 ;  /* 0x00000004070075a7 */ /* 0x001064000800017f */
[----:B-1----:R-:W-:Y:S05]  /*95c0*/  @!P0 NANOSLEEP.SYNCS 0x989680 ;  /* 0x009896800000895d */ /* 0x002fea0003900000 */
[----:B------:R-:W1:Y:S02]  /*95d0*/  @!P0 SYNCS.PHASECHK.TRANS64 P0, [R7+URZ], R4 ;  /* 0x00000004070085a7 */ /* 0x000e64000800007f */
[----:B-1----:R-:W-:Y:S05]  /*95e0*/  @!P0 BRA `(.L_x_177) ;  /* 0xfffffffc00f08947 */ /* 0x002fea000383ffff */
[----:B------:R-:W-:Y:S05]  /*95f0*/  BRA `(.L_x_192) ;  /* 0xfffffff800a07947 */ /* 0x000fea000383ffff */
.L_x_178:
[----:B0-----:R0:W1:Y:S02]  /*9600*/  SYNCS.PHASECHK.TRANS64.TRYWAIT P0, [R6+URZ], R5 ;  /* 0x00000005060075a7 */ /* 0x001064000800017f */
[----:B-1----:R-:W-:Y:S05]  /*9610*/  @!P0 NANOSLEEP.SYNCS 0x989680 ;  /* 0x009896800000895d */ /* 0x002fea0003900000 */
[----:B------:R-:W1:Y:S02]  /*9620*/  @!P0 SYNCS.PHASECHK.TRANS64 P0, [R6+URZ], R5 ;  /* 0x00000005060085a7 */ /* 0x000e64000800007f */
[----:B-1----:R-:W-:Y:S05]  /*9630*/  @!P0 BRA `(.L_x_178) ;  /* 0xfffffffc00f08947 */ /* 0x002fea000383ffff */
[----:B------:R-:W-:Y:S05]  /*9640*/  BRA `(.L_x_193) ;  /* 0xfffffff800b07947 */ /* 0x000fea000383ffff */
.L_x_179:
[----:B0-----:R0:W1:Y:S02]  /*9650*/  SYNCS.PHASECHK.TRANS64.TRYWAIT P0, [R9+URZ], R4 ;  /* 0x00000004090075a7 */ /* 0x001064000800017f */
[----:B-1----:R-:W-:Y:S05]  /*9660*/  @!P0 NANOSLEEP.SYNCS 0x989680 ;  /* 0x009896800000895d */ /* 0x002fea0003900000 */
[----:B------:R-:W1:Y:S02]  /*9670*/  @!P0 SYNCS.PHASECHK.TRANS64 P0, [R9+URZ], R4 ;  /* 0x00000004090085a7 */ /* 0x000e64000800007f */
[----:B-1----:R-:W-:Y:S05]  /*9680*/  @!P0 BRA `(.L_x_179) ;  /* 0xfffffffc00f08947 */ /* 0x002fea000383ffff */
[----:B------:R-:W-:Y:S05]  /*9690*/  BRA `(.L_x_194) ;  /* 0xfffffff800c07947 */ /* 0x000fea000383ffff */
.L_x_180:
[----:B0-----:R0:W1:Y:S02]  /*96a0*/  SYNCS.PHASECHK.TRANS64.TRYWAIT P0, [R6+URZ], R5 ;  /* 0x00000005060075a7 */ /* 0x001064000800017f */
[----:B-1----:R-:W-:Y:S05]  /*96b0*/  @!P0 NANOSLEEP.SYNCS 0x989680 ;  /* 0x009896800000895d */ /* 0x002fea0003900000 */
[----:B------:R-:W1:Y:S02]  /*96c0*/  @!P0 SYNCS.PHASECHK.TRANS64 P0, [R6+URZ], R5 ;  /* 0x00000005060085a7 */ /* 0x000e64000800007f */
[----:B-1----:R-:W-:Y:S05]  /*96d0*/  @!P0 BRA `(.L_x_180) ;  /* 0xfffffffc00f08947 */ /* 0x002fea000383ffff */
[----:B------:R-:W-:Y:S05]  /*96e0*/  BRA `(.L_x_195) ;  /* 0xfffffff800d07947 */ /* 0x000fea000383ffff */
.L_x_181:
[----:B0-----:R0:W1:Y:S02]  /*96f0*/  SYNCS.PHASECHK.TRANS64.TRYWAIT P0, [R9+URZ], R4 ;  /* 0x00000004090075a7 */ /* 0x001064000800017f */
[----:B-1----:R-:W-:Y:S05]  /*9700*/  @!P0 NANOSLEEP.SYNCS 0x989680 ;  /* 0x009896800000895d */ /* 0x002fea0003900000 */
[----:B------:R-:W1:Y:S02]  /*9710*/  @!P0 SYNCS.PHASECHK.TRANS64 P0, [R9+URZ], R4 ;  /* 0x00000004090085a7 */ /* 0x000e64000800007f */
[----:B-1----:R-:W-:Y:S05]  /*9720*/  @!P0 BRA `(.L_x_181) ;  /* 0xfffffffc00f08947 */ /* 0x002fea000383ffff */
[----:B------:R-:W-:Y:S05]  /*9730*/  BRA `(.L_x_196) ;  /* 0xfffffff800e07947 */ /* 0x000fea000383ffff */
.L_x_182:
[----:B0-----:R0:W1:Y:S02]  /*9740*/  SYNCS.PHASECHK.TRANS64.TRYWAIT P0, [R6+URZ], R5 ;  /* 0x00000005060075a7 */ /* 0x001064000800017f */
[----:B-1----:R-:W-:Y:S05]  /*9750*/  @!P0 NANOSLEEP.SYNCS 0x989680 ;  /* 0x009896800000895d */ /* 0x002fea0003900000 */
[----:B------:R-:W1:Y:S02]  /*9760*/  @!P0 SYNCS.PHASECHK.TRANS64 P0, [R6+URZ], R5 ;  /* 0x00000005060085a7 */ /* 0x000e64000800007f */
[----:B-1----:R-:W-:Y:S05]  /*9770*/  @!P0 BRA `(.L_x_182) ;  /* 0xfffffffc00f08947 */ /* 0x002fea000383ffff */
[----:B------:R-:W-:Y:S05]  /*9780*/  BRA `(.L_x_197) ;  /* 0xfffffff800e87947 */ /* 0x000fea000383ffff */
.L_x_198:
[----:B------:R-:W-:-:S00]  /*9790*/  BRA `(.L_x_198) ;  /* 0xfffffffc00fc7947 */ /* 0x000fc0000383ffff */
[----:B------:R-:W-:-:S00]  /*97a0*/  NOP ;  /* 0x0000000000007918 */ /* 0x000fc00000000000 */
        /* <DEDUP_REMOVED lines=13> */
.L_x_199:


//--------------------- .nv.shared._ZN7cutlass13device_kernelINS_4gemm6kernel13GemmUniversalIN4cute5tupleIJiiiiEEENS1_10collective13CollectiveMmaINS1_43MainloopSm90TmaGmmaWarpSpecializedSparseFP8ILi8ENS5_IJNS4_1CILi2EEENSA_ILi1EEESC_EEENS1_35KernelTmaWarpSpecializedCooperativeEEENS5_IJNSA_ILi256EEENSA_ILi64EEENSA_ILi128EEEEEENS_12float_e4m3_tENS5_IJNS4_6LayoutINS5_IJiNS5_IJSB_iEEEiEEENS5_IJlNS5_IJSC_SB_EEElEEEEENSL_INS5_IJNS5_IJSH_iEEENS5_IJSI_iEEEiEEENS5_IJNS5_IJSI_NSA_ILi8192EEEEEENS5_IJSC_lEEElEEEEEEEESK_NS5_IJlSC_lEEENS4_8TiledMMAINS4_8MMA_AtomIJNS4_4SM904GMMA6SPARSE31GMMA_64x64x64_F32E4M3E4M3_SS_TNILNS14_7ScaleInE1ELS17_1ELNS14_9SparseSelE0EEEEEENSL_ISD_NS5_IJSC_NSA_ILi0EEES1B_EEEEENS5_IJNS4_10UnderscoreES1E_S1E_EEEEENS4_13SM90_TMA_LOADENS4_14ComposedLayoutINS4_7SwizzleILi2ELi4ELi3EEENS4_25smem_sparse_ptr_flag_bitsILi2ELi8EEENSL_INS5_IJNS5_IJSC_NSA_ILi8EEEEEENS5_IJSB_SH_EEEEEENS5_IJNS5_IJS1B_SI_EEESO_EEEEEEEvNS4_8identityENS4_23SM90_TMA_LOAD_MULTICASTENS1I_INS1J_ILi3ELi4ELi3EEENS4_18smem_ptr_flag_bitsILi8EEENSL_INS5_IJS1N_SI_EEENS5_IJSI_SC_EEEEEEEvS1V_EENS_8epilogue10collective6detail29Sm90TmaWarpSpecializedAdapterINS26_15DefaultEpilogueIfNS5_IJSC_llEEES2A_NS25_6thread17LinearCombinationIfLi1EffLNS2B_9ScaleType4KindE0ELNS_15FloatRoundStyleE2EfEENS1_15EpilogueDefaultEEEEEvvEEEEvNT_6ParamsE --------------------------
	.section	.nv.shared._ZN7cutlass13device_kernelINS_4gemm6kernel13GemmUniversalIN4cute5tupleIJiiiiEEENS1_10collective13CollectiveMmaINS1_43MainloopSm90TmaGmmaWarpSpecializedSparseFP8ILi8ENS5_IJNS4_1CILi2EEENSA_ILi1EEESC_EEENS1_35KernelTmaWarpSpecializedCooperativeEEENS5_IJNSA_ILi256EEENSA_ILi64EEENSA_ILi128EEEEEENS_12float_e4m3_tENS5_IJNS4_6LayoutINS5_IJiNS5_IJSB_iEEEiEEENS5_IJlNS5_IJSC_SB_EEElEEEEENSL_INS5_IJNS5_IJSH_iEEENS5_IJSI_iEEEiEEENS5_IJNS5_IJSI_NSA_ILi8192EEEEEENS5_IJSC_lEEElEEEEEEEESK_NS5_IJlSC_lEEENS4_8TiledMMAINS4_8MMA_AtomIJNS4_4SM904GMMA6SPARSE31GMMA_64x64x64_F32E4M3E4M3_SS_TNILNS14_7ScaleInE1ELS17_1ELNS14_9SparseSelE0EEEEEENSL_ISD_NS5_IJSC_NSA_ILi0EEES1B_EEEEENS5_IJNS4_10UnderscoreES1E_S1E_EEEEENS4_13SM90_TMA_LOADENS4_14ComposedLayoutINS4_7SwizzleILi2ELi4ELi3EEENS4_25smem_sparse_ptr_flag_bitsILi2ELi8EEENSL_INS5_IJNS5_IJSC_NSA_ILi8EEEEEENS5_IJSB_SH_EEEEEENS5_IJNS5_IJS1B_SI_EEESO_EEEEEEEvNS4_8identityENS4_23SM90_TMA_LOAD_MULTICASTENS1I_INS1J_ILi3ELi4ELi3EEENS4_18smem_ptr_flag_bitsILi8EEENSL_INS5_IJS1N_SI_EEENS5_IJSI_SC_EEEEEEEvS1V_EENS_8epilogue10collective6detail29Sm90TmaWarpSpecializedAdapterINS26_15DefaultEpilogueIfNS5_IJSC_llEEES2A_NS25_6thread17LinearCombinationIfLi1EffLNS2B_9ScaleType4KindE0ELNS_15FloatRoundStyleE2EfEENS1_15EpilogueDefaultEEEEEvvEEEEvNT_6ParamsE,"aw",@nobits
	.sectionflags	@""
	.align	16
	.zero		1024


//--------------------- .nv.shared.reserved.0     --------------------------
	.section	.nv.shared.reserved.0,"aw",@nobits
	.weak		__nv_reservedSMEM_offset_0_alias
	.size		__nv_reservedSMEM_offset_0_alias, 0, 0
	.other		__nv_reservedSMEM_offset_0_alias,@"STO_CUDA_RESERVED_SHARED STV_DEFAULT"
__nv_reservedSMEM_offset_0_alias:
	.zero		0


//--------------------- .nv.global                --------------------------
	.section	.nv.global,"aw",@nobits
.nv.global:
	.type		_ZN39_INTERNAL_b1752c6d_4_k_cu_17b14593_27854cute1_E,@object
	.size		_ZN39_INTERNAL_b1752c6d_4_k_cu_17b14593_27854cute1_E,(_ZN39_INTERNAL_b1752c6d_4_k_cu_17b14593_27854cuda3std3__45__cpo6cbeginE - _ZN39_INTERNAL_b1752c6d_4_k_cu_17b14593_27854cute1_E)
_ZN39_INTERNAL_b1752c6d_4_k_cu_17b14593_27854cute1_E:
	.zero		1
	.type		_ZN39_INTERNAL_b1752c6d_4_k_cu_17b14593_27854cuda3std3__45__cpo6cbeginE,@object
	.size		_ZN39_INTERNAL_b1752c6d_4_k_cu_17b14593_27854cuda3std3__45__cpo6cbeginE,(_ZN39_INTERNAL_b1752c6d_4_k_cu_17b14593_27854cuda3std3__48in_placeE - _ZN39_INTERNAL_b1752c6d_4_k_cu_17b14593_27854cuda3std3__45__cpo6cbeginE)
_ZN39_INTERNAL_b1752c6d_4_k_cu_17b14593_27854cuda3std3__45__cpo6cbeginE:
	.zero		1
	.type		_ZN39_INTERNAL_b1752c6d_4_k_cu_17b14593_27854cuda3std3__48in_placeE,@object
	.size		_ZN39_INTERNAL_b1752c6d_4_k_cu_17b14593_27854cuda3std3__48in_placeE,(_ZN39_INTERNAL_b1752c6d_4_k_cu_17b14593_27854cuda3std6ranges3__45__cpo9iter_moveE - _ZN39_INTERNAL_b1752c6d_4_k_cu_17b14593_27854cuda3std3__48in_placeE)
_ZN39_INTERNAL_b1752c6d_4_k_cu_17b14593_27854cuda3std3__48in_placeE:
	.zero		1
	.type		_ZN39_INTERNAL_b1752c6d_4_k_cu_17b14593_27854cuda3std6ranges3__45__cpo9iter_moveE,@object
	.size		_ZN39_INTERNAL_b1752c6d_4_k_cu_17b14593_27854cuda3std6ranges3__45__cpo9iter_moveE,(_ZN39_INTERNAL_b1752c6d_4_k_cu_17b14593_27854cuda3std3__45__cpo5beginE - _ZN39_INTERNAL_b1752c6d_4_k_cu_17b14593_27854cuda3std6ranges3__45__cpo9iter_moveE)
_ZN39_INTERNAL_b1752c6d_4_k_cu_17b14593_27854cuda3std6ranges3__45__cpo9iter_moveE:
	.zero		1
	.type		_ZN39_INTERNAL_b1752c6d_4_k_cu_17b14593_27854cuda3std3__45__cpo5beginE,@object
	.size		_ZN39_INTERNAL_b1752c6d_4_k_cu_17b14593_27854cuda3std3__45__cpo5beginE,(_ZN39_INTERNAL_b1752c6d_4_k_cu_17b14593_27854cuda3std3__441_GLOBAL__N__b1752c6d_4_k_cu_17b14593_27856ignoreE - _ZN39_INTERNAL_b1752c6d_4_k_cu_17b14593_27854cuda3std3__45__cpo5beginE)
_ZN39_INTERNAL_b1752c6d_4_k_cu_17b14593_27854cuda3std3__45__cpo5beginE:
	.zero		1
	.type		_ZN39_INTERNAL_b1752c6d_4_k_cu_17b14593_27854cuda3std3__441_GLOBAL__N__b1752c6d_4_k_cu_17b14593_27856ignoreE,@object
	.size		_ZN39_INTERNAL_b1752c6d_4_k_cu_17b14593_27854cuda3std3__441_GLOBAL__N__b1752c6d_4_k_cu_17b14593_27856ignoreE,(_ZN39_INTERNAL_b1752c6d_4_k_cu_17b14593_27854cute7productE - _ZN39_INTERNAL_b1752c6d_4_k_cu_17b14593_27854cuda3std3__441_GLOBAL__N__b1752c6d_4_k_cu_17b14593_27856ignoreE)
_ZN39_INTERNAL_b1752c6d_4_k_cu_17b14593_27854cuda3std3__441_GLOBAL__N__b1752c6d_4_k_cu_17b14593_27856ignoreE:
	.zero		1
	.type		_ZN39_INTERNAL_b1752c6d_4_k_cu_17b14593_27854cute7productE,@object
	.size		_ZN39_INTERNAL_b1752c6d_4_k_cu_17b14593_27854cute7productE,(_ZN39_INTERNAL_b1752c6d_4_k_cu_17b14593_27854cuda3std3__45__cpo3endE - _ZN39_INTERNAL_b1752c6d_4_k_cu_17b14593_27854cute7productE)
_ZN39_INTERNAL_b1752c6d_4_k_cu_17b14593_27854cute7productE:
	.zero		1
	.type		_ZN39_INTERNAL_b1752c6d_4_k_cu_17b14593_27854cuda3std3__45__cpo3endE,@object
	.size		_ZN39_INTERNAL_b1752c6d_4_k_cu_17b14593_27854cuda3std3__45__cpo3endE,(_ZN39_INTERNAL_b1752c6d_4_k_cu_17b14593_27854cuda3std3__419piecewise_constructE - _ZN39_INTERNAL_b1752c6d_4_k_cu_17b14593_27854cuda3std3__45__cpo3endE)
_ZN39_INTERNAL_b1752c6d_4_k_cu_17b14593_27854cuda3std3__45__cpo3endE:
	.zero		1
	.type		_ZN39_INTERNAL_b1752c6d_4_k_cu_17b14593_27854cuda3std3__419piecewise_constructE,@object
	.size		_ZN39_INTERNAL_b1752c6d_4_k_cu_17b14593_27854cuda3std3__419piecewise_constructE,(_ZN39_INTERNAL_b1752c6d_4_k_cu_17b14593_27854cuda3std3__45__cpo4cendE - _ZN39_INTERNAL_b1752c6d_4_k_cu_17b14593_27854cuda3std3__419piecewise_constructE)
_ZN39_INTERNAL_b1752c6d_4_k_cu_17b14593_27854cuda3std3__419piecewise_constructE:
	.zero		1
	.type		_ZN39_INTERNAL_b1752c6d_4_k_cu_17b14593_27854cuda3std3__45__cpo4cendE,@object
	.size		_ZN39_INTERNAL_b1752c6d_4_k_cu_17b14593_27854cuda3std3__45__cpo4cendE,(_ZN39_INTERNAL_b1752c6d_4_k_cu_17b14593_27854cuda3std6ranges3__45__cpo4swapE - _ZN39_INTERNAL_b1752c6d_4_k_cu_17b14593_27854cuda3std3__45__cpo4cendE)
_ZN39_INTERNAL_b1752c6d_4_k_cu_17b14593_27854cuda3std3__45__cpo4cendE:
	.zero		1
	.type		_ZN39_INTERNAL_b1752c6d_4_k_cu_17b14593_27854cuda3std6ranges3__45__cpo4swapE,@object
	.size		_ZN39_INTERNAL_b1752c6d_4_k_cu_17b14593_27854cuda3std6ranges3__45__cpo4swapE,(.L_7 - _ZN39_INTERNAL_b1752c6d_4_k_cu_17b14593_27854cuda3std6ranges3__45__cpo4swapE)
_ZN39_INTERNAL_b1752c6d_4_k_cu_17b14593_27854cuda3std6ranges3__45__cpo4swapE:
	.zero		1
.L_7:


//--------------------- .nv.constant0._ZN7cutlass13device_kernelINS_4gemm6kernel13GemmUniversalIN4cute5tupleIJiiiiEEENS1_10collective13CollectiveMmaINS1_43MainloopSm90TmaGmmaWarpSpecializedSparseFP8ILi8ENS5_IJNS4_1CILi2EEENSA_ILi1EEESC_EEENS1_35KernelTmaWarpSpecializedCooperativeEEENS5_IJNSA_ILi256EEENSA_ILi64EEENSA_ILi128EEEEEENS_12float_e4m3_tENS5_IJNS4_6LayoutINS5_IJiNS5_IJSB_iEEEiEEENS5_IJlNS5_IJSC_SB_EEElEEEEENSL_INS5_IJNS5_IJSH_iEEENS5_IJSI_iEEEiEEENS5_IJNS5_IJSI_NSA_ILi8192EEEEEENS5_IJSC_lEEElEEEEEEEESK_NS5_IJlSC_lEEENS4_8TiledMMAINS4_8MMA_AtomIJNS4_4SM904GMMA6SPARSE31GMMA_64x64x64_F32E4M3E4M3_SS_TNILNS14_7ScaleInE1ELS17_1ELNS14_9SparseSelE0EEEEEENSL_ISD_NS5_IJSC_NSA_ILi0EEES1B_EEEEENS5_IJNS4_10UnderscoreES1E_S1E_EEEEENS4_13SM90_TMA_LOADENS4_14ComposedLayoutINS4_7SwizzleILi2ELi4ELi3EEENS4_25smem_sparse_ptr_flag_bitsILi2ELi8EEENSL_INS5_IJNS5_IJSC_NSA_ILi8EEEEEENS5_IJSB_SH_EEEEEENS5_IJNS5_IJS1B_SI_EEESO_EEEEEEEvNS4_8identityENS4_23SM90_TMA_LOAD_MULTICASTENS1I_INS1J_ILi3ELi4ELi3EEENS4_18smem_ptr_flag_bitsILi8EEENSL_INS5_IJS1N_SI_EEENS5_IJSI_SC_EEEEEEEvS1V_EENS_8epilogue10collective6detail29Sm90TmaWarpSpecializedAdapterINS26_15DefaultEpilogueIfNS5_IJSC_llEEES2A_NS25_6thread17LinearCombinationIfLi1EffLNS2B_9ScaleType4KindE0ELNS_15FloatRoundStyleE2EfEENS1_15EpilogueDefaultEEEEEvvEEEEvNT_6ParamsE --------------------------
	.section	.nv.constant0._ZN7cutlass13device_kernelINS_4gemm6kernel13GemmUniversalIN4cute5tupleIJiiiiEEENS1_10collective13CollectiveMmaINS1_43MainloopSm90TmaGmmaWarpSpecializedSparseFP8ILi8ENS5_IJNS4_1CILi2EEENSA_ILi1EEESC_EEENS1_35KernelTmaWarpSpecializedCooperativeEEENS5_IJNSA_ILi256EEENSA_ILi64EEENSA_ILi128EEEEEENS_12float_e4m3_tENS5_IJNS4_6LayoutINS5_IJiNS5_IJSB_iEEEiEEENS5_IJlNS5_IJSC_SB_EEElEEEEENSL_INS5_IJNS5_IJSH_iEEENS5_IJSI_iEEEiEEENS5_IJNS5_IJSI_NSA_ILi8192EEEEEENS5_IJSC_lEEElEEEEEEEESK_NS5_IJlSC_lEEENS4_8TiledMMAINS4_8MMA_AtomIJNS4_4SM904GMMA6SPARSE31GMMA_64x64x64_F32E4M3E4M3_SS_TNILNS14_7ScaleInE1ELS17_1ELNS14_9SparseSelE0EEEEEENSL_ISD_NS5_IJSC_NSA_ILi0EEES1B_EEEEENS5_IJNS4_10UnderscoreES1E_S1E_EEEEENS4_13SM90_TMA_LOADENS4_14ComposedLayoutINS4_7SwizzleILi2ELi4ELi3EEENS4_25smem_sparse_ptr_flag_bitsILi2ELi8EEENSL_INS5_IJNS5_IJSC_NSA_ILi8EEEEEENS5_IJSB_SH_EEEEEENS5_IJNS5_IJS1B_SI_EEESO_EEEEEEEvNS4_8identityENS4_23SM90_TMA_LOAD_MULTICASTENS1I_INS1J_ILi3ELi4ELi3EEENS4_18smem_ptr_flag_bitsILi8EEENSL_INS5_IJS1N_SI_EEENS5_IJSI_SC_EEEEEEEvS1V_EENS_8epilogue10collective6detail29Sm90TmaWarpSpecializedAdapterINS26_15DefaultEpilogueIfNS5_IJSC_llEEES2A_NS25_6thread17LinearCombinationIfLi1EffLNS2B_9ScaleType4KindE0ELNS_15FloatRoundStyleE2EfEENS1_15EpilogueDefaultEEEEEvvEEEEvNT_6ParamsE,"a",@progbits
	.sectionflags	@""
	.align	4
.nv.constant0._ZN7cutlass13device_kernelINS_4gemm6kernel13GemmUniversalIN4cute5tupleIJiiiiEEENS1_10collective13CollectiveMmaINS1_43MainloopSm90TmaGmmaWarpSpecializedSparseFP8ILi8ENS5_IJNS4_1CILi2EEENSA_ILi1EEESC_EEENS1_35KernelTmaWarpSpecializedCooperativeEEENS5_IJNSA_ILi256EEENSA_ILi64EEENSA_ILi128EEEEEENS_12float_e4m3_tENS5_IJNS4_6LayoutINS5_IJiNS5_IJSB_iEEEiEEENS5_IJlNS5_IJSC_SB_EEElEEEEENSL_INS5_IJNS5_IJSH_iEEENS5_IJSI_iEEEiEEENS5_IJNS5_IJSI_NSA_ILi8192EEEEEENS5_IJSC_lEEElEEEEEEEESK_NS5_IJlSC_lEEENS4_8TiledMMAINS4_8MMA_AtomIJNS4_4SM904GMMA6SPARSE31GMMA_64x64x64_F32E4M3E4M3_SS_TNILNS14_7ScaleInE1ELS17_1ELNS14_9SparseSelE0EEEEEENSL_ISD_NS5_IJSC_NSA_ILi0EEES1B_EEEEENS5_IJNS4_10UnderscoreES1E_S1E_EEEEENS4_13SM90_TMA_LOADENS4_14ComposedLayoutINS4_7SwizzleILi2ELi4ELi3EEENS4_25smem_sparse_ptr_flag_bitsILi2ELi8EEENSL_INS5_IJNS5_IJSC_NSA_ILi8EEEEEENS5_IJSB_SH_EEEEEENS5_IJNS5_IJS1B_SI_EEESO_EEEEEEEvNS4_8identityENS4_23SM90_TMA_LOAD_MULTICASTENS1I_INS1J_ILi3ELi4ELi3EEENS4_18smem_ptr_flag_bitsILi8EEENSL_INS5_IJS1N_SI_EEENS5_IJSI_SC_EEEEEEEvS1V_EENS_8epilogue10collective6detail29Sm90TmaWarpSpecializedAdapterINS26_15DefaultEpilogueIfNS5_IJSC_llEEES2A_NS25_6thread17LinearCombinationIfLi1EffLNS2B_9ScaleType4KindE0ELNS_15FloatRoundStyleE2EfEENS1_15EpilogueDefaultEEEEEvvEEEEvNT_6ParamsE:
	.zero		1920


//--------------------- SYMBOLS --------------------------

	.type		.nv.reservedSmem.offset0,@object
	.size		.nv.reservedSmem.offset0,0x4
